//
// Generated by NVIDIA NVVM Compiler
//
// Compiler Build ID: CL-36424714
// Cuda compilation tools, release 13.0, V13.0.88
// Based on NVVM 20.0.0
//

.version 9.0
.target sm_100
.address_size 64

	// .globl	_Z4piMCPx
.global .align 4 .b8 precalc_xorwow_matrix[102400];
.global .align 4 .b8 precalc_xorwow_offset_matrix[102400];
.global .align 4 .b8 mrg32k3aM1[2304];
.global .align 4 .b8 mrg32k3aM2[2304];
.global .align 4 .b8 mrg32k3aM1SubSeq[2016];
.global .align 4 .b8 mrg32k3aM2SubSeq[2016];
.global .align 4 .b8 mrg32k3aM1Seq[2304];
.global .align 4 .b8 mrg32k3aM2Seq[2304];
.const .align 8 .b8 __cr_lgamma_table[72];
// _ZZ4piMCPxE13threadCounter has been demoted

.visible .entry _Z4piMCPx(
	.param .u64 .ptr .align 1 _Z4piMCPx_param_0
)
{
	.local .align 8 .b8 	__local_depot0[48];
	.reg .b64 	%SP;
	.reg .b64 	%SPL;
	.reg .pred 	%p<66>;
	.reg .b32 	%r<1315>;
	.reg .b32 	%f<25>;
	.reg .b64 	%rd<106>;
	// demoted variable
	.shared .align 8 .b8 _ZZ4piMCPxE13threadCounter[2048];
	mov.u64 	%SPL, __local_depot0;
	ld.param.u64 	%rd15, [_Z4piMCPx_param_0];
	add.u64 	%rd1, %SPL, 0;
	mov.u32 	%r1, %tid.x;
	mov.u32 	%r2, %ctaid.x;
	mov.u32 	%r574, %ntid.x;
	mad.lo.s32 	%r3, %r2, %r574, %r1;
	// begin inline asm
	mov.u64 	%rd16, %clock64;
	// end inline asm
	cvt.u32.u64 	%r575, %rd16;
	xor.b32  	%r576, %r575, -1429050551;
	mul.lo.s32 	%r4, %r576, 1099087573;
	{ .reg .b32 tmp; mov.b64 {tmp, %r577}, %rd16; }
	xor.b32  	%r5, %r577, -136515619;
	mul.lo.s32 	%r578, %r5, -1703105765;
	add.s32 	%r579, %r4, %r578;
	add.s32 	%r580, %r579, 6615241;
	add.s32 	%r1037, %r4, 123456789;
	st.local.v2.u32 	[%rd1], {%r580, %r1037};
	xor.b32  	%r1036, %r4, 362436069;
	add.s32 	%r1035, %r578, 521288629;
	st.local.v2.u32 	[%rd1+8], {%r1036, %r1035};
	xor.b32  	%r1034, %r578, 88675123;
	add.s32 	%r1033, %r4, 5783321;
	st.local.v2.u32 	[%rd1+16], {%r1034, %r1033};
	setp.eq.s32 	%p1, %r3, 0;
	@%p1 bra 	$L__BB0_115;
	cvt.s64.s32 	%rd103, %r3;
	mov.b32 	%r1020, 0;
$L__BB0_2:
	mov.u64 	%rd3, %rd103;
	and.b64  	%rd4, %rd3, 3;
	setp.eq.s64 	%p2, %rd4, 0;
	@%p2 bra 	$L__BB0_114;
	mul.wide.u32 	%rd18, %r1020, 3200;
	mov.u64 	%rd19, precalc_xorwow_matrix;
	add.s64 	%rd5, %rd19, %rd18;
	mov.b32 	%r1033, 0;
	mov.u32 	%r1034, %r1033;
	mov.u32 	%r1035, %r1033;
	mov.u32 	%r1036, %r1033;
	mov.u32 	%r1037, %r1033;
	mov.u32 	%r1026, %r1033;
$L__BB0_4:
	mul.wide.u32 	%rd20, %r1026, 4;
	add.s64 	%rd21, %rd1, %rd20;
	ld.local.u32 	%r23, [%rd21+4];
	shl.b32 	%r24, %r1026, 5;
	mov.b32 	%r1032, 0;
$L__BB0_5:
	.pragma "nounroll";
	shr.u32 	%r584, %r23, %r1032;
	and.b32  	%r585, %r584, 1;
	setp.eq.b32 	%p3, %r585, 1;
	not.pred 	%p4, %p3;
	add.s32 	%r586, %r24, %r1032;
	mul.lo.s32 	%r587, %r586, 5;
	mul.wide.u32 	%rd22, %r587, 4;
	add.s64 	%rd6, %rd5, %rd22;
	@%p4 bra 	$L__BB0_7;
	ld.global.u32 	%r588, [%rd6];
	xor.b32  	%r1037, %r1037, %r588;
	ld.global.u32 	%r589, [%rd6+4];
	xor.b32  	%r1036, %r1036, %r589;
	ld.global.u32 	%r590, [%rd6+8];
	xor.b32  	%r1035, %r1035, %r590;
	ld.global.u32 	%r591, [%rd6+12];
	xor.b32  	%r1034, %r1034, %r591;
	ld.global.u32 	%r592, [%rd6+16];
	xor.b32  	%r1033, %r1033, %r592;
$L__BB0_7:
	and.b32  	%r594, %r584, 2;
	setp.eq.s32 	%p5, %r594, 0;
	@%p5 bra 	$L__BB0_9;
	ld.global.u32 	%r595, [%rd6+20];
	xor.b32  	%r1037, %r1037, %r595;
	ld.global.u32 	%r596, [%rd6+24];
	xor.b32  	%r1036, %r1036, %r596;
	ld.global.u32 	%r597, [%rd6+28];
	xor.b32  	%r1035, %r1035, %r597;
	ld.global.u32 	%r598, [%rd6+32];
	xor.b32  	%r1034, %r1034, %r598;
	ld.global.u32 	%r599, [%rd6+36];
	xor.b32  	%r1033, %r1033, %r599;
$L__BB0_9:
	and.b32  	%r601, %r584, 4;
	setp.eq.s32 	%p6, %r601, 0;
	@%p6 bra 	$L__BB0_11;
	ld.global.u32 	%r602, [%rd6+40];
	xor.b32  	%r1037, %r1037, %r602;
	ld.global.u32 	%r603, [%rd6+44];
	xor.b32  	%r1036, %r1036, %r603;
	ld.global.u32 	%r604, [%rd6+48];
	xor.b32  	%r1035, %r1035, %r604;
	ld.global.u32 	%r605, [%rd6+52];
	xor.b32  	%r1034, %r1034, %r605;
	ld.global.u32 	%r606, [%rd6+56];
	xor.b32  	%r1033, %r1033, %r606;
$L__BB0_11:
	and.b32  	%r608, %r584, 8;
	setp.eq.s32 	%p7, %r608, 0;
	@%p7 bra 	$L__BB0_13;
	ld.global.u32 	%r609, [%rd6+60];
	xor.b32  	%r1037, %r1037, %r609;
	ld.global.u32 	%r610, [%rd6+64];
	xor.b32  	%r1036, %r1036, %r610;
	ld.global.u32 	%r611, [%rd6+68];
	xor.b32  	%r1035, %r1035, %r611;
	ld.global.u32 	%r612, [%rd6+72];
	xor.b32  	%r1034, %r1034, %r612;
	ld.global.u32 	%r613, [%rd6+76];
	xor.b32  	%r1033, %r1033, %r613;
$L__BB0_13:
	and.b32  	%r615, %r584, 16;
	setp.eq.s32 	%p8, %r615, 0;
	@%p8 bra 	$L__BB0_15;
	ld.global.u32 	%r616, [%rd6+80];
	xor.b32  	%r1037, %r1037, %r616;
	ld.global.u32 	%r617, [%rd6+84];
	xor.b32  	%r1036, %r1036, %r617;
	ld.global.u32 	%r618, [%rd6+88];
	xor.b32  	%r1035, %r1035, %r618;
	ld.global.u32 	%r619, [%rd6+92];
	xor.b32  	%r1034, %r1034, %r619;
	ld.global.u32 	%r620, [%rd6+96];
	xor.b32  	%r1033, %r1033, %r620;
$L__BB0_15:
	and.b32  	%r622, %r584, 32;
	setp.eq.s32 	%p9, %r622, 0;
	@%p9 bra 	$L__BB0_17;
	ld.global.u32 	%r623, [%rd6+100];
	xor.b32  	%r1037, %r1037, %r623;
	ld.global.u32 	%r624, [%rd6+104];
	xor.b32  	%r1036, %r1036, %r624;
	ld.global.u32 	%r625, [%rd6+108];
	xor.b32  	%r1035, %r1035, %r625;
	ld.global.u32 	%r626, [%rd6+112];
	xor.b32  	%r1034, %r1034, %r626;
	ld.global.u32 	%r627, [%rd6+116];
	xor.b32  	%r1033, %r1033, %r627;
$L__BB0_17:
	and.b32  	%r629, %r584, 64;
	setp.eq.s32 	%p10, %r629, 0;
	@%p10 bra 	$L__BB0_19;
	ld.global.u32 	%r630, [%rd6+120];
	xor.b32  	%r1037, %r1037, %r630;
	ld.global.u32 	%r631, [%rd6+124];
	xor.b32  	%r1036, %r1036, %r631;
	ld.global.u32 	%r632, [%rd6+128];
	xor.b32  	%r1035, %r1035, %r632;
	ld.global.u32 	%r633, [%rd6+132];
	xor.b32  	%r1034, %r1034, %r633;
	ld.global.u32 	%r634, [%rd6+136];
	xor.b32  	%r1033, %r1033, %r634;
$L__BB0_19:
	and.b32  	%r636, %r584, 128;
	setp.eq.s32 	%p11, %r636, 0;
	@%p11 bra 	$L__BB0_21;
	ld.global.u32 	%r637, [%rd6+140];
	xor.b32  	%r1037, %r1037, %r637;
	ld.global.u32 	%r638, [%rd6+144];
	xor.b32  	%r1036, %r1036, %r638;
	ld.global.u32 	%r639, [%rd6+148];
	xor.b32  	%r1035, %r1035, %r639;
	ld.global.u32 	%r640, [%rd6+152];
	xor.b32  	%r1034, %r1034, %r640;
	ld.global.u32 	%r641, [%rd6+156];
	xor.b32  	%r1033, %r1033, %r641;
$L__BB0_21:
	and.b32  	%r643, %r584, 256;
	setp.eq.s32 	%p12, %r643, 0;
	@%p12 bra 	$L__BB0_23;
	ld.global.u32 	%r644, [%rd6+160];
	xor.b32  	%r1037, %r1037, %r644;
	ld.global.u32 	%r645, [%rd6+164];
	xor.b32  	%r1036, %r1036, %r645;
	ld.global.u32 	%r646, [%rd6+168];
	xor.b32  	%r1035, %r1035, %r646;
	ld.global.u32 	%r647, [%rd6+172];
	xor.b32  	%r1034, %r1034, %r647;
	ld.global.u32 	%r648, [%rd6+176];
	xor.b32  	%r1033, %r1033, %r648;
$L__BB0_23:
	and.b32  	%r650, %r584, 512;
	setp.eq.s32 	%p13, %r650, 0;
	@%p13 bra 	$L__BB0_25;
	ld.global.u32 	%r651, [%rd6+180];
	xor.b32  	%r1037, %r1037, %r651;
	ld.global.u32 	%r652, [%rd6+184];
	xor.b32  	%r1036, %r1036, %r652;
	ld.global.u32 	%r653, [%rd6+188];
	xor.b32  	%r1035, %r1035, %r653;
	ld.global.u32 	%r654, [%rd6+192];
	xor.b32  	%r1034, %r1034, %r654;
	ld.global.u32 	%r655, [%rd6+196];
	xor.b32  	%r1033, %r1033, %r655;
$L__BB0_25:
	and.b32  	%r657, %r584, 1024;
	setp.eq.s32 	%p14, %r657, 0;
	@%p14 bra 	$L__BB0_27;
	ld.global.u32 	%r658, [%rd6+200];
	xor.b32  	%r1037, %r1037, %r658;
	ld.global.u32 	%r659, [%rd6+204];
	xor.b32  	%r1036, %r1036, %r659;
	ld.global.u32 	%r660, [%rd6+208];
	xor.b32  	%r1035, %r1035, %r660;
	ld.global.u32 	%r661, [%rd6+212];
	xor.b32  	%r1034, %r1034, %r661;
	ld.global.u32 	%r662, [%rd6+216];
	xor.b32  	%r1033, %r1033, %r662;
$L__BB0_27:
	and.b32  	%r664, %r584, 2048;
	setp.eq.s32 	%p15, %r664, 0;
	@%p15 bra 	$L__BB0_29;
	ld.global.u32 	%r665, [%rd6+220];
	xor.b32  	%r1037, %r1037, %r665;
	ld.global.u32 	%r666, [%rd6+224];
	xor.b32  	%r1036, %r1036, %r666;
	ld.global.u32 	%r667, [%rd6+228];
	xor.b32  	%r1035, %r1035, %r667;
	ld.global.u32 	%r668, [%rd6+232];
	xor.b32  	%r1034, %r1034, %r668;
	ld.global.u32 	%r669, [%rd6+236];
	xor.b32  	%r1033, %r1033, %r669;
$L__BB0_29:
	and.b32  	%r671, %r584, 4096;
	setp.eq.s32 	%p16, %r671, 0;
	@%p16 bra 	$L__BB0_31;
	ld.global.u32 	%r672, [%rd6+240];
	xor.b32  	%r1037, %r1037, %r672;
	ld.global.u32 	%r673, [%rd6+244];
	xor.b32  	%r1036, %r1036, %r673;
	ld.global.u32 	%r674, [%rd6+248];
	xor.b32  	%r1035, %r1035, %r674;
	ld.global.u32 	%r675, [%rd6+252];
	xor.b32  	%r1034, %r1034, %r675;
	ld.global.u32 	%r676, [%rd6+256];
	xor.b32  	%r1033, %r1033, %r676;
$L__BB0_31:
	and.b32  	%r678, %r584, 8192;
	setp.eq.s32 	%p17, %r678, 0;
	@%p17 bra 	$L__BB0_33;
	ld.global.u32 	%r679, [%rd6+260];
	xor.b32  	%r1037, %r1037, %r679;
	ld.global.u32 	%r680, [%rd6+264];
	xor.b32  	%r1036, %r1036, %r680;
	ld.global.u32 	%r681, [%rd6+268];
	xor.b32  	%r1035, %r1035, %r681;
	ld.global.u32 	%r682, [%rd6+272];
	xor.b32  	%r1034, %r1034, %r682;
	ld.global.u32 	%r683, [%rd6+276];
	xor.b32  	%r1033, %r1033, %r683;
$L__BB0_33:
	and.b32  	%r685, %r584, 16384;
	setp.eq.s32 	%p18, %r685, 0;
	@%p18 bra 	$L__BB0_35;
	ld.global.u32 	%r686, [%rd6+280];
	xor.b32  	%r1037, %r1037, %r686;
	ld.global.u32 	%r687, [%rd6+284];
	xor.b32  	%r1036, %r1036, %r687;
	ld.global.u32 	%r688, [%rd6+288];
	xor.b32  	%r1035, %r1035, %r688;
	ld.global.u32 	%r689, [%rd6+292];
	xor.b32  	%r1034, %r1034, %r689;
	ld.global.u32 	%r690, [%rd6+296];
	xor.b32  	%r1033, %r1033, %r690;
$L__BB0_35:
	and.b32  	%r692, %r584, 32768;
	setp.eq.s32 	%p19, %r692, 0;
	@%p19 bra 	$L__BB0_37;
	ld.global.u32 	%r693, [%rd6+300];
	xor.b32  	%r1037, %r1037, %r693;
	ld.global.u32 	%r694, [%rd6+304];
	xor.b32  	%r1036, %r1036, %r694;
	ld.global.u32 	%r695, [%rd6+308];
	xor.b32  	%r1035, %r1035, %r695;
	ld.global.u32 	%r696, [%rd6+312];
	xor.b32  	%r1034, %r1034, %r696;
	ld.global.u32 	%r697, [%rd6+316];
	xor.b32  	%r1033, %r1033, %r697;
$L__BB0_37:
	add.s32 	%r1032, %r1032, 16;
	setp.ne.s32 	%p20, %r1032, 32;
	@%p20 bra 	$L__BB0_5;
	mad.lo.s32 	%r698, %r1026, -31, %r24;
	add.s32 	%r1026, %r698, 1;
	setp.ne.s32 	%p21, %r1026, 5;
	@%p21 bra 	$L__BB0_4;
	st.local.u32 	[%rd1+4], %r1037;
	st.local.v2.u32 	[%rd1+8], {%r1036, %r1035};
	st.local.v2.u32 	[%rd1+16], {%r1034, %r1033};
	setp.eq.s64 	%p22, %rd4, 1;
	@%p22 bra 	$L__BB0_114;
	mov.b32 	%r1033, 0;
	mov.u32 	%r1034, %r1033;
	mov.u32 	%r1035, %r1033;
	mov.u32 	%r1036, %r1033;
	mov.u32 	%r1037, %r1033;
	mov.u32 	%r1118, %r1033;
$L__BB0_41:
	mul.wide.u32 	%rd23, %r1118, 4;
	add.s64 	%rd24, %rd1, %rd23;
	ld.local.u32 	%r199, [%rd24+4];
	shl.b32 	%r200, %r1118, 5;
	mov.b32 	%r1124, 0;
$L__BB0_42:
	.pragma "nounroll";
	shr.u32 	%r701, %r199, %r1124;
	and.b32  	%r702, %r701, 1;
	setp.eq.b32 	%p23, %r702, 1;
	not.pred 	%p24, %p23;
	add.s32 	%r703, %r200, %r1124;
	mul.lo.s32 	%r704, %r703, 5;
	mul.wide.u32 	%rd25, %r704, 4;
	add.s64 	%rd7, %rd5, %rd25;
	@%p24 bra 	$L__BB0_44;
	ld.global.u32 	%r705, [%rd7];
	xor.b32  	%r1037, %r1037, %r705;
	ld.global.u32 	%r706, [%rd7+4];
	xor.b32  	%r1036, %r1036, %r706;
	ld.global.u32 	%r707, [%rd7+8];
	xor.b32  	%r1035, %r1035, %r707;
	ld.global.u32 	%r708, [%rd7+12];
	xor.b32  	%r1034, %r1034, %r708;
	ld.global.u32 	%r709, [%rd7+16];
	xor.b32  	%r1033, %r1033, %r709;
$L__BB0_44:
	and.b32  	%r711, %r701, 2;
	setp.eq.s32 	%p25, %r711, 0;
	@%p25 bra 	$L__BB0_46;
	ld.global.u32 	%r712, [%rd7+20];
	xor.b32  	%r1037, %r1037, %r712;
	ld.global.u32 	%r713, [%rd7+24];
	xor.b32  	%r1036, %r1036, %r713;
	ld.global.u32 	%r714, [%rd7+28];
	xor.b32  	%r1035, %r1035, %r714;
	ld.global.u32 	%r715, [%rd7+32];
	xor.b32  	%r1034, %r1034, %r715;
	ld.global.u32 	%r716, [%rd7+36];
	xor.b32  	%r1033, %r1033, %r716;
$L__BB0_46:
	and.b32  	%r718, %r701, 4;
	setp.eq.s32 	%p26, %r718, 0;
	@%p26 bra 	$L__BB0_48;
	ld.global.u32 	%r719, [%rd7+40];
	xor.b32  	%r1037, %r1037, %r719;
	ld.global.u32 	%r720, [%rd7+44];
	xor.b32  	%r1036, %r1036, %r720;
	ld.global.u32 	%r721, [%rd7+48];
	xor.b32  	%r1035, %r1035, %r721;
	ld.global.u32 	%r722, [%rd7+52];
	xor.b32  	%r1034, %r1034, %r722;
	ld.global.u32 	%r723, [%rd7+56];
	xor.b32  	%r1033, %r1033, %r723;
$L__BB0_48:
	and.b32  	%r725, %r701, 8;
	setp.eq.s32 	%p27, %r725, 0;
	@%p27 bra 	$L__BB0_50;
	ld.global.u32 	%r726, [%rd7+60];
	xor.b32  	%r1037, %r1037, %r726;
	ld.global.u32 	%r727, [%rd7+64];
	xor.b32  	%r1036, %r1036, %r727;
	ld.global.u32 	%r728, [%rd7+68];
	xor.b32  	%r1035, %r1035, %r728;
	ld.global.u32 	%r729, [%rd7+72];
	xor.b32  	%r1034, %r1034, %r729;
	ld.global.u32 	%r730, [%rd7+76];
	xor.b32  	%r1033, %r1033, %r730;
$L__BB0_50:
	and.b32  	%r732, %r701, 16;
	setp.eq.s32 	%p28, %r732, 0;
	@%p28 bra 	$L__BB0_52;
	ld.global.u32 	%r733, [%rd7+80];
	xor.b32  	%r1037, %r1037, %r733;
	ld.global.u32 	%r734, [%rd7+84];
	xor.b32  	%r1036, %r1036, %r734;
	ld.global.u32 	%r735, [%rd7+88];
	xor.b32  	%r1035, %r1035, %r735;
	ld.global.u32 	%r736, [%rd7+92];
	xor.b32  	%r1034, %r1034, %r736;
	ld.global.u32 	%r737, [%rd7+96];
	xor.b32  	%r1033, %r1033, %r737;
$L__BB0_52:
	and.b32  	%r739, %r701, 32;
	setp.eq.s32 	%p29, %r739, 0;
	@%p29 bra 	$L__BB0_54;
	ld.global.u32 	%r740, [%rd7+100];
	xor.b32  	%r1037, %r1037, %r740;
	ld.global.u32 	%r741, [%rd7+104];
	xor.b32  	%r1036, %r1036, %r741;
	ld.global.u32 	%r742, [%rd7+108];
	xor.b32  	%r1035, %r1035, %r742;
	ld.global.u32 	%r743, [%rd7+112];
	xor.b32  	%r1034, %r1034, %r743;
	ld.global.u32 	%r744, [%rd7+116];
	xor.b32  	%r1033, %r1033, %r744;
$L__BB0_54:
	and.b32  	%r746, %r701, 64;
	setp.eq.s32 	%p30, %r746, 0;
	@%p30 bra 	$L__BB0_56;
	ld.global.u32 	%r747, [%rd7+120];
	xor.b32  	%r1037, %r1037, %r747;
	ld.global.u32 	%r748, [%rd7+124];
	xor.b32  	%r1036, %r1036, %r748;
	ld.global.u32 	%r749, [%rd7+128];
	xor.b32  	%r1035, %r1035, %r749;
	ld.global.u32 	%r750, [%rd7+132];
	xor.b32  	%r1034, %r1034, %r750;
	ld.global.u32 	%r751, [%rd7+136];
	xor.b32  	%r1033, %r1033, %r751;
$L__BB0_56:
	and.b32  	%r753, %r701, 128;
	setp.eq.s32 	%p31, %r753, 0;
	@%p31 bra 	$L__BB0_58;
	ld.global.u32 	%r754, [%rd7+140];
	xor.b32  	%r1037, %r1037, %r754;
	ld.global.u32 	%r755, [%rd7+144];
	xor.b32  	%r1036, %r1036, %r755;
	ld.global.u32 	%r756, [%rd7+148];
	xor.b32  	%r1035, %r1035, %r756;
	ld.global.u32 	%r757, [%rd7+152];
	xor.b32  	%r1034, %r1034, %r757;
	ld.global.u32 	%r758, [%rd7+156];
	xor.b32  	%r1033, %r1033, %r758;
$L__BB0_58:
	and.b32  	%r760, %r701, 256;
	setp.eq.s32 	%p32, %r760, 0;
	@%p32 bra 	$L__BB0_60;
	ld.global.u32 	%r761, [%rd7+160];
	xor.b32  	%r1037, %r1037, %r761;
	ld.global.u32 	%r762, [%rd7+164];
	xor.b32  	%r1036, %r1036, %r762;
	ld.global.u32 	%r763, [%rd7+168];
	xor.b32  	%r1035, %r1035, %r763;
	ld.global.u32 	%r764, [%rd7+172];
	xor.b32  	%r1034, %r1034, %r764;
	ld.global.u32 	%r765, [%rd7+176];
	xor.b32  	%r1033, %r1033, %r765;
$L__BB0_60:
	and.b32  	%r767, %r701, 512;
	setp.eq.s32 	%p33, %r767, 0;
	@%p33 bra 	$L__BB0_62;
	ld.global.u32 	%r768, [%rd7+180];
	xor.b32  	%r1037, %r1037, %r768;
	ld.global.u32 	%r769, [%rd7+184];
	xor.b32  	%r1036, %r1036, %r769;
	ld.global.u32 	%r770, [%rd7+188];
	xor.b32  	%r1035, %r1035, %r770;
	ld.global.u32 	%r771, [%rd7+192];
	xor.b32  	%r1034, %r1034, %r771;
	ld.global.u32 	%r772, [%rd7+196];
	xor.b32  	%r1033, %r1033, %r772;
$L__BB0_62:
	and.b32  	%r774, %r701, 1024;
	setp.eq.s32 	%p34, %r774, 0;
	@%p34 bra 	$L__BB0_64;
	ld.global.u32 	%r775, [%rd7+200];
	xor.b32  	%r1037, %r1037, %r775;
	ld.global.u32 	%r776, [%rd7+204];
	xor.b32  	%r1036, %r1036, %r776;
	ld.global.u32 	%r777, [%rd7+208];
	xor.b32  	%r1035, %r1035, %r777;
	ld.global.u32 	%r778, [%rd7+212];
	xor.b32  	%r1034, %r1034, %r778;
	ld.global.u32 	%r779, [%rd7+216];
	xor.b32  	%r1033, %r1033, %r779;
$L__BB0_64:
	and.b32  	%r781, %r701, 2048;
	setp.eq.s32 	%p35, %r781, 0;
	@%p35 bra 	$L__BB0_66;
	ld.global.u32 	%r782, [%rd7+220];
	xor.b32  	%r1037, %r1037, %r782;
	ld.global.u32 	%r783, [%rd7+224];
	xor.b32  	%r1036, %r1036, %r783;
	ld.global.u32 	%r784, [%rd7+228];
	xor.b32  	%r1035, %r1035, %r784;
	ld.global.u32 	%r785, [%rd7+232];
	xor.b32  	%r1034, %r1034, %r785;
	ld.global.u32 	%r786, [%rd7+236];
	xor.b32  	%r1033, %r1033, %r786;
$L__BB0_66:
	and.b32  	%r788, %r701, 4096;
	setp.eq.s32 	%p36, %r788, 0;
	@%p36 bra 	$L__BB0_68;
	ld.global.u32 	%r789, [%rd7+240];
	xor.b32  	%r1037, %r1037, %r789;
	ld.global.u32 	%r790, [%rd7+244];
	xor.b32  	%r1036, %r1036, %r790;
	ld.global.u32 	%r791, [%rd7+248];
	xor.b32  	%r1035, %r1035, %r791;
	ld.global.u32 	%r792, [%rd7+252];
	xor.b32  	%r1034, %r1034, %r792;
	ld.global.u32 	%r793, [%rd7+256];
	xor.b32  	%r1033, %r1033, %r793;
$L__BB0_68:
	and.b32  	%r795, %r701, 8192;
	setp.eq.s32 	%p37, %r795, 0;
	@%p37 bra 	$L__BB0_70;
	ld.global.u32 	%r796, [%rd7+260];
	xor.b32  	%r1037, %r1037, %r796;
	ld.global.u32 	%r797, [%rd7+264];
	xor.b32  	%r1036, %r1036, %r797;
	ld.global.u32 	%r798, [%rd7+268];
	xor.b32  	%r1035, %r1035, %r798;
	ld.global.u32 	%r799, [%rd7+272];
	xor.b32  	%r1034, %r1034, %r799;
	ld.global.u32 	%r800, [%rd7+276];
	xor.b32  	%r1033, %r1033, %r800;
$L__BB0_70:
	and.b32  	%r802, %r701, 16384;
	setp.eq.s32 	%p38, %r802, 0;
	@%p38 bra 	$L__BB0_72;
	ld.global.u32 	%r803, [%rd7+280];
	xor.b32  	%r1037, %r1037, %r803;
	ld.global.u32 	%r804, [%rd7+284];
	xor.b32  	%r1036, %r1036, %r804;
	ld.global.u32 	%r805, [%rd7+288];
	xor.b32  	%r1035, %r1035, %r805;
	ld.global.u32 	%r806, [%rd7+292];
	xor.b32  	%r1034, %r1034, %r806;
	ld.global.u32 	%r807, [%rd7+296];
	xor.b32  	%r1033, %r1033, %r807;
$L__BB0_72:
	and.b32  	%r809, %r701, 32768;
	setp.eq.s32 	%p39, %r809, 0;
	@%p39 bra 	$L__BB0_74;
	ld.global.u32 	%r810, [%rd7+300];
	xor.b32  	%r1037, %r1037, %r810;
	ld.global.u32 	%r811, [%rd7+304];
	xor.b32  	%r1036, %r1036, %r811;
	ld.global.u32 	%r812, [%rd7+308];
	xor.b32  	%r1035, %r1035, %r812;
	ld.global.u32 	%r813, [%rd7+312];
	xor.b32  	%r1034, %r1034, %r813;
	ld.global.u32 	%r814, [%rd7+316];
	xor.b32  	%r1033, %r1033, %r814;
$L__BB0_74:
	add.s32 	%r1124, %r1124, 16;
	setp.ne.s32 	%p40, %r1124, 32;
	@%p40 bra 	$L__BB0_42;
	mad.lo.s32 	%r815, %r1118, -31, %r200;
	add.s32 	%r1118, %r815, 1;
	setp.ne.s32 	%p41, %r1118, 5;
	@%p41 bra 	$L__BB0_41;
	st.local.u32 	[%rd1+4], %r1037;
	st.local.v2.u32 	[%rd1+8], {%r1036, %r1035};
	st.local.v2.u32 	[%rd1+16], {%r1034, %r1033};
	setp.ne.s64 	%p42, %rd4, 3;
	@%p42 bra 	$L__BB0_114;
	mov.b32 	%r1033, 0;
	mov.u32 	%r1034, %r1033;
	mov.u32 	%r1035, %r1033;
	mov.u32 	%r1036, %r1033;
	mov.u32 	%r1037, %r1033;
	mov.u32 	%r1210, %r1033;
$L__BB0_78:
	mul.wide.u32 	%rd26, %r1210, 4;
	add.s64 	%rd27, %rd1, %rd26;
	ld.local.u32 	%r375, [%rd27+4];
	shl.b32 	%r376, %r1210, 5;
	mov.b32 	%r1216, 0;
$L__BB0_79:
	.pragma "nounroll";
	shr.u32 	%r818, %r375, %r1216;
	and.b32  	%r819, %r818, 1;
	setp.eq.b32 	%p43, %r819, 1;
	not.pred 	%p44, %p43;
	add.s32 	%r820, %r376, %r1216;
	mul.lo.s32 	%r821, %r820, 5;
	mul.wide.u32 	%rd28, %r821, 4;
	add.s64 	%rd8, %rd5, %rd28;
	@%p44 bra 	$L__BB0_81;
	ld.global.u32 	%r822, [%rd8];
	xor.b32  	%r1037, %r1037, %r822;
	ld.global.u32 	%r823, [%rd8+4];
	xor.b32  	%r1036, %r1036, %r823;
	ld.global.u32 	%r824, [%rd8+8];
	xor.b32  	%r1035, %r1035, %r824;
	ld.global.u32 	%r825, [%rd8+12];
	xor.b32  	%r1034, %r1034, %r825;
	ld.global.u32 	%r826, [%rd8+16];
	xor.b32  	%r1033, %r1033, %r826;
$L__BB0_81:
	and.b32  	%r828, %r818, 2;
	setp.eq.s32 	%p45, %r828, 0;
	@%p45 bra 	$L__BB0_83;
	ld.global.u32 	%r829, [%rd8+20];
	xor.b32  	%r1037, %r1037, %r829;
	ld.global.u32 	%r830, [%rd8+24];
	xor.b32  	%r1036, %r1036, %r830;
	ld.global.u32 	%r831, [%rd8+28];
	xor.b32  	%r1035, %r1035, %r831;
	ld.global.u32 	%r832, [%rd8+32];
	xor.b32  	%r1034, %r1034, %r832;
	ld.global.u32 	%r833, [%rd8+36];
	xor.b32  	%r1033, %r1033, %r833;
$L__BB0_83:
	and.b32  	%r835, %r818, 4;
	setp.eq.s32 	%p46, %r835, 0;
	@%p46 bra 	$L__BB0_85;
	ld.global.u32 	%r836, [%rd8+40];
	xor.b32  	%r1037, %r1037, %r836;
	ld.global.u32 	%r837, [%rd8+44];
	xor.b32  	%r1036, %r1036, %r837;
	ld.global.u32 	%r838, [%rd8+48];
	xor.b32  	%r1035, %r1035, %r838;
	ld.global.u32 	%r839, [%rd8+52];
	xor.b32  	%r1034, %r1034, %r839;
	ld.global.u32 	%r840, [%rd8+56];
	xor.b32  	%r1033, %r1033, %r840;
$L__BB0_85:
	and.b32  	%r842, %r818, 8;
	setp.eq.s32 	%p47, %r842, 0;
	@%p47 bra 	$L__BB0_87;
	ld.global.u32 	%r843, [%rd8+60];
	xor.b32  	%r1037, %r1037, %r843;
	ld.global.u32 	%r844, [%rd8+64];
	xor.b32  	%r1036, %r1036, %r844;
	ld.global.u32 	%r845, [%rd8+68];
	xor.b32  	%r1035, %r1035, %r845;
	ld.global.u32 	%r846, [%rd8+72];
	xor.b32  	%r1034, %r1034, %r846;
	ld.global.u32 	%r847, [%rd8+76];
	xor.b32  	%r1033, %r1033, %r847;
$L__BB0_87:
	and.b32  	%r849, %r818, 16;
	setp.eq.s32 	%p48, %r849, 0;
	@%p48 bra 	$L__BB0_89;
	ld.global.u32 	%r850, [%rd8+80];
	xor.b32  	%r1037, %r1037, %r850;
	ld.global.u32 	%r851, [%rd8+84];
	xor.b32  	%r1036, %r1036, %r851;
	ld.global.u32 	%r852, [%rd8+88];
	xor.b32  	%r1035, %r1035, %r852;
	ld.global.u32 	%r853, [%rd8+92];
	xor.b32  	%r1034, %r1034, %r853;
	ld.global.u32 	%r854, [%rd8+96];
	xor.b32  	%r1033, %r1033, %r854;
$L__BB0_89:
	and.b32  	%r856, %r818, 32;
	setp.eq.s32 	%p49, %r856, 0;
	@%p49 bra 	$L__BB0_91;
	ld.global.u32 	%r857, [%rd8+100];
	xor.b32  	%r1037, %r1037, %r857;
	ld.global.u32 	%r858, [%rd8+104];
	xor.b32  	%r1036, %r1036, %r858;
	ld.global.u32 	%r859, [%rd8+108];
	xor.b32  	%r1035, %r1035, %r859;
	ld.global.u32 	%r860, [%rd8+112];
	xor.b32  	%r1034, %r1034, %r860;
	ld.global.u32 	%r861, [%rd8+116];
	xor.b32  	%r1033, %r1033, %r861;
$L__BB0_91:
	and.b32  	%r863, %r818, 64;
	setp.eq.s32 	%p50, %r863, 0;
	@%p50 bra 	$L__BB0_93;
	ld.global.u32 	%r864, [%rd8+120];
	xor.b32  	%r1037, %r1037, %r864;
	ld.global.u32 	%r865, [%rd8+124];
	xor.b32  	%r1036, %r1036, %r865;
	ld.global.u32 	%r866, [%rd8+128];
	xor.b32  	%r1035, %r1035, %r866;
	ld.global.u32 	%r867, [%rd8+132];
	xor.b32  	%r1034, %r1034, %r867;
	ld.global.u32 	%r868, [%rd8+136];
	xor.b32  	%r1033, %r1033, %r868;
$L__BB0_93:
	and.b32  	%r870, %r818, 128;
	setp.eq.s32 	%p51, %r870, 0;
	@%p51 bra 	$L__BB0_95;
	ld.global.u32 	%r871, [%rd8+140];
	xor.b32  	%r1037, %r1037, %r871;
	ld.global.u32 	%r872, [%rd8+144];
	xor.b32  	%r1036, %r1036, %r872;
	ld.global.u32 	%r873, [%rd8+148];
	xor.b32  	%r1035, %r1035, %r873;
	ld.global.u32 	%r874, [%rd8+152];
	xor.b32  	%r1034, %r1034, %r874;
	ld.global.u32 	%r875, [%rd8+156];
	xor.b32  	%r1033, %r1033, %r875;
$L__BB0_95:
	and.b32  	%r877, %r818, 256;
	setp.eq.s32 	%p52, %r877, 0;
	@%p52 bra 	$L__BB0_97;
	ld.global.u32 	%r878, [%rd8+160];
	xor.b32  	%r1037, %r1037, %r878;
	ld.global.u32 	%r879, [%rd8+164];
	xor.b32  	%r1036, %r1036, %r879;
	ld.global.u32 	%r880, [%rd8+168];
	xor.b32  	%r1035, %r1035, %r880;
	ld.global.u32 	%r881, [%rd8+172];
	xor.b32  	%r1034, %r1034, %r881;
	ld.global.u32 	%r882, [%rd8+176];
	xor.b32  	%r1033, %r1033, %r882;
$L__BB0_97:
	and.b32  	%r884, %r818, 512;
	setp.eq.s32 	%p53, %r884, 0;
	@%p53 bra 	$L__BB0_99;
	ld.global.u32 	%r885, [%rd8+180];
	xor.b32  	%r1037, %r1037, %r885;
	ld.global.u32 	%r886, [%rd8+184];
	xor.b32  	%r1036, %r1036, %r886;
	ld.global.u32 	%r887, [%rd8+188];
	xor.b32  	%r1035, %r1035, %r887;
	ld.global.u32 	%r888, [%rd8+192];
	xor.b32  	%r1034, %r1034, %r888;
	ld.global.u32 	%r889, [%rd8+196];
	xor.b32  	%r1033, %r1033, %r889;
$L__BB0_99:
	and.b32  	%r891, %r818, 1024;
	setp.eq.s32 	%p54, %r891, 0;
	@%p54 bra 	$L__BB0_101;
	ld.global.u32 	%r892, [%rd8+200];
	xor.b32  	%r1037, %r1037, %r892;
	ld.global.u32 	%r893, [%rd8+204];
	xor.b32  	%r1036, %r1036, %r893;
	ld.global.u32 	%r894, [%rd8+208];
	xor.b32  	%r1035, %r1035, %r894;
	ld.global.u32 	%r895, [%rd8+212];
	xor.b32  	%r1034, %r1034, %r895;
	ld.global.u32 	%r896, [%rd8+216];
	xor.b32  	%r1033, %r1033, %r896;
$L__BB0_101:
	and.b32  	%r898, %r818, 2048;
	setp.eq.s32 	%p55, %r898, 0;
	@%p55 bra 	$L__BB0_103;
	ld.global.u32 	%r899, [%rd8+220];
	xor.b32  	%r1037, %r1037, %r899;
	ld.global.u32 	%r900, [%rd8+224];
	xor.b32  	%r1036, %r1036, %r900;
	ld.global.u32 	%r901, [%rd8+228];
	xor.b32  	%r1035, %r1035, %r901;
	ld.global.u32 	%r902, [%rd8+232];
	xor.b32  	%r1034, %r1034, %r902;
	ld.global.u32 	%r903, [%rd8+236];
	xor.b32  	%r1033, %r1033, %r903;
$L__BB0_103:
	and.b32  	%r905, %r818, 4096;
	setp.eq.s32 	%p56, %r905, 0;
	@%p56 bra 	$L__BB0_105;
	ld.global.u32 	%r906, [%rd8+240];
	xor.b32  	%r1037, %r1037, %r906;
	ld.global.u32 	%r907, [%rd8+244];
	xor.b32  	%r1036, %r1036, %r907;
	ld.global.u32 	%r908, [%rd8+248];
	xor.b32  	%r1035, %r1035, %r908;
	ld.global.u32 	%r909, [%rd8+252];
	xor.b32  	%r1034, %r1034, %r909;
	ld.global.u32 	%r910, [%rd8+256];
	xor.b32  	%r1033, %r1033, %r910;
$L__BB0_105:
	and.b32  	%r912, %r818, 8192;
	setp.eq.s32 	%p57, %r912, 0;
	@%p57 bra 	$L__BB0_107;
	ld.global.u32 	%r913, [%rd8+260];
	xor.b32  	%r1037, %r1037, %r913;
	ld.global.u32 	%r914, [%rd8+264];
	xor.b32  	%r1036, %r1036, %r914;
	ld.global.u32 	%r915, [%rd8+268];
	xor.b32  	%r1035, %r1035, %r915;
	ld.global.u32 	%r916, [%rd8+272];
	xor.b32  	%r1034, %r1034, %r916;
	ld.global.u32 	%r917, [%rd8+276];
	xor.b32  	%r1033, %r1033, %r917;
$L__BB0_107:
	and.b32  	%r919, %r818, 16384;
	setp.eq.s32 	%p58, %r919, 0;
	@%p58 bra 	$L__BB0_109;
	ld.global.u32 	%r920, [%rd8+280];
	xor.b32  	%r1037, %r1037, %r920;
	ld.global.u32 	%r921, [%rd8+284];
	xor.b32  	%r1036, %r1036, %r921;
	ld.global.u32 	%r922, [%rd8+288];
	xor.b32  	%r1035, %r1035, %r922;
	ld.global.u32 	%r923, [%rd8+292];
	xor.b32  	%r1034, %r1034, %r923;
	ld.global.u32 	%r924, [%rd8+296];
	xor.b32  	%r1033, %r1033, %r924;
$L__BB0_109:
	and.b32  	%r926, %r818, 32768;
	setp.eq.s32 	%p59, %r926, 0;
	@%p59 bra 	$L__BB0_111;
	ld.global.u32 	%r927, [%rd8+300];
	xor.b32  	%r1037, %r1037, %r927;
	ld.global.u32 	%r928, [%rd8+304];
	xor.b32  	%r1036, %r1036, %r928;
	ld.global.u32 	%r929, [%rd8+308];
	xor.b32  	%r1035, %r1035, %r929;
	ld.global.u32 	%r930, [%rd8+312];
	xor.b32  	%r1034, %r1034, %r930;
	ld.global.u32 	%r931, [%rd8+316];
	xor.b32  	%r1033, %r1033, %r931;
$L__BB0_111:
	add.s32 	%r1216, %r1216, 16;
	setp.ne.s32 	%p60, %r1216, 32;
	@%p60 bra 	$L__BB0_79;
	mad.lo.s32 	%r932, %r1210, -31, %r376;
	add.s32 	%r1210, %r932, 1;
	setp.ne.s32 	%p61, %r1210, 5;
	@%p61 bra 	$L__BB0_78;
	st.local.u32 	[%rd1+4], %r1037;
	st.local.v2.u32 	[%rd1+8], {%r1036, %r1035};
	st.local.v2.u32 	[%rd1+16], {%r1034, %r1033};
$L__BB0_114:
	shr.u64 	%rd103, %rd3, 2;
	add.s32 	%r1020, %r1020, 1;
	setp.gt.u64 	%p62, %rd3, 3;
	@%p62 bra 	$L__BB0_2;
$L__BB0_115:
	shl.b32 	%r934, %r1, 3;
	mov.u32 	%r935, _ZZ4piMCPxE13threadCounter;
	add.s32 	%r556, %r935, %r934;
	mul.lo.s32 	%r936, %r5, 1703105765;
	sub.s32 	%r937, %r4, %r936;
	add.s32 	%r1307, %r937, 6977678;
	mov.b32 	%r1313, 0;
	mov.b64 	%rd104, 0;
$L__BB0_116:
	shr.u32 	%r938, %r1037, 2;
	xor.b32  	%r939, %r938, %r1037;
	shl.b32 	%r940, %r1033, 4;
	shl.b32 	%r941, %r939, 1;
	xor.b32  	%r942, %r941, %r940;
	xor.b32  	%r943, %r942, %r939;
	xor.b32  	%r944, %r943, %r1033;
	shr.u32 	%r945, %r1036, 2;
	xor.b32  	%r946, %r945, %r1036;
	shl.b32 	%r947, %r944, 4;
	shl.b32 	%r948, %r946, 1;
	xor.b32  	%r949, %r948, %r947;
	xor.b32  	%r950, %r949, %r946;
	xor.b32  	%r951, %r950, %r944;
	shr.u32 	%r952, %r1035, 2;
	xor.b32  	%r953, %r952, %r1035;
	shl.b32 	%r954, %r951, 4;
	shl.b32 	%r955, %r953, 1;
	xor.b32  	%r956, %r955, %r954;
	xor.b32  	%r957, %r956, %r953;
	xor.b32  	%r958, %r957, %r951;
	shr.u32 	%r959, %r1034, 2;
	xor.b32  	%r960, %r959, %r1034;
	shl.b32 	%r961, %r958, 4;
	shl.b32 	%r962, %r960, 1;
	xor.b32  	%r963, %r962, %r961;
	xor.b32  	%r964, %r963, %r960;
	xor.b32  	%r1037, %r964, %r958;
	shr.u32 	%r965, %r1033, 2;
	xor.b32  	%r966, %r965, %r1033;
	shl.b32 	%r967, %r1037, 4;
	shl.b32 	%r968, %r966, 1;
	xor.b32  	%r969, %r968, %r967;
	xor.b32  	%r970, %r969, %r966;
	xor.b32  	%r1036, %r970, %r1037;
	shr.u32 	%r971, %r944, 2;
	xor.b32  	%r972, %r971, %r944;
	shl.b32 	%r973, %r1036, 4;
	shl.b32 	%r974, %r972, 1;
	xor.b32  	%r975, %r974, %r973;
	xor.b32  	%r976, %r975, %r972;
	xor.b32  	%r1035, %r976, %r1036;
	shr.u32 	%r977, %r951, 2;
	xor.b32  	%r978, %r977, %r951;
	shl.b32 	%r979, %r1035, 4;
	shl.b32 	%r980, %r978, 1;
	xor.b32  	%r981, %r980, %r979;
	xor.b32  	%r982, %r981, %r978;
	xor.b32  	%r1034, %r982, %r1035;
	shr.u32 	%r983, %r958, 2;
	xor.b32  	%r984, %r983, %r958;
	shl.b32 	%r985, %r1034, 4;
	shl.b32 	%r986, %r984, 1;
	xor.b32  	%r987, %r986, %r985;
	xor.b32  	%r988, %r987, %r984;
	xor.b32  	%r1033, %r988, %r1034;
	add.s32 	%r989, %r1307, %r1033;
	add.s32 	%r990, %r944, %r1307;
	cvt.rn.f32.u32 	%f1, %r990;
	fma.rn.f32 	%f2, %f1, 0f2F800000, 0f2F000000;
	add.s32 	%r991, %r1307, %r951;
	add.s32 	%r992, %r991, 362437;
	cvt.rn.f32.u32 	%f3, %r992;
	fma.rn.f32 	%f4, %f3, 0f2F800000, 0f2F000000;
	mul.f32 	%f5, %f4, %f4;
	fma.rn.f32 	%f6, %f2, %f2, %f5;
	cvt.rzi.s32.f32 	%r993, %f6;
	sub.s32 	%r994, 1, %r993;
	cvt.s64.s32 	%rd30, %r994;
	add.s64 	%rd31, %rd104, %rd30;
	add.s32 	%r995, %r1307, %r958;
	add.s32 	%r996, %r995, 724874;
	cvt.rn.f32.u32 	%f7, %r996;
	fma.rn.f32 	%f8, %f7, 0f2F800000, 0f2F000000;
	add.s32 	%r997, %r1307, %r1037;
	add.s32 	%r998, %r997, 1087311;
	cvt.rn.f32.u32 	%f9, %r998;
	fma.rn.f32 	%f10, %f9, 0f2F800000, 0f2F000000;
	mul.f32 	%f11, %f10, %f10;
	fma.rn.f32 	%f12, %f8, %f8, %f11;
	cvt.rzi.s32.f32 	%r999, %f12;
	sub.s32 	%r1000, 1, %r999;
	cvt.s64.s32 	%rd32, %r1000;
	add.s64 	%rd33, %rd31, %rd32;
	add.s32 	%r1001, %r1307, %r1036;
	add.s32 	%r1002, %r1001, 1449748;
	cvt.rn.f32.u32 	%f13, %r1002;
	fma.rn.f32 	%f14, %f13, 0f2F800000, 0f2F000000;
	add.s32 	%r1003, %r1307, %r1035;
	add.s32 	%r1004, %r1003, 1812185;
	cvt.rn.f32.u32 	%f15, %r1004;
	fma.rn.f32 	%f16, %f15, 0f2F800000, 0f2F000000;
	mul.f32 	%f17, %f16, %f16;
	fma.rn.f32 	%f18, %f14, %f14, %f17;
	cvt.rzi.s32.f32 	%r1005, %f18;
	sub.s32 	%r1006, 1, %r1005;
	cvt.s64.s32 	%rd34, %r1006;
	add.s64 	%rd35, %rd33, %rd34;
	add.s32 	%r1007, %r1307, %r1034;
	add.s32 	%r1008, %r1007, 2174622;
	cvt.rn.f32.u32 	%f19, %r1008;
	fma.rn.f32 	%f20, %f19, 0f2F800000, 0f2F000000;
	add.s32 	%r1009, %r989, 2537059;
	cvt.rn.f32.u32 	%f21, %r1009;
	fma.rn.f32 	%f22, %f21, 0f2F800000, 0f2F000000;
	mul.f32 	%f23, %f22, %f22;
	fma.rn.f32 	%f24, %f20, %f20, %f23;
	cvt.rzi.s32.f32 	%r1010, %f24;
	sub.s32 	%r1011, 1, %r1010;
	cvt.s64.s32 	%rd36, %r1011;
	add.s64 	%rd104, %rd35, %rd36;
	add.s32 	%r1313, %r1313, 4;
	add.s32 	%r1307, %r1307, 2899496;
	setp.ne.s32 	%p63, %r1313, 65536;
	@%p63 bra 	$L__BB0_116;
	st.shared.u64 	[%r556], %rd104;
	setp.ne.s32 	%p64, %r1, 0;
	@%p64 bra 	$L__BB0_121;
	cvta.to.global.u64 	%rd38, %rd15;
	mul.wide.u32 	%rd39, %r2, 8;
	add.s64 	%rd12, %rd38, %rd39;
	mov.b64 	%rd105, 0;
	mov.b32 	%r1314, 128;
$L__BB0_119:
	add.s32 	%r1014, %r935, %r1314;
	ld.shared.u64 	%rd40, [%r1014+-128];
	add.s64 	%rd41, %rd105, %rd40;
	ld.shared.u64 	%rd42, [%r1014+-120];
	add.s64 	%rd43, %rd41, %rd42;
	ld.shared.u64 	%rd44, [%r1014+-112];
	add.s64 	%rd45, %rd43, %rd44;
	ld.shared.u64 	%rd46, [%r1014+-104];
	add.s64 	%rd47, %rd45, %rd46;
	ld.shared.u64 	%rd48, [%r1014+-96];
	add.s64 	%rd49, %rd47, %rd48;
	ld.shared.u64 	%rd50, [%r1014+-88];
	add.s64 	%rd51, %rd49, %rd50;
	ld.shared.u64 	%rd52, [%r1014+-80];
	add.s64 	%rd53, %rd51, %rd52;
	ld.shared.u64 	%rd54, [%r1014+-72];
	add.s64 	%rd55, %rd53, %rd54;
	ld.shared.u64 	%rd56, [%r1014+-64];
	add.s64 	%rd57, %rd55, %rd56;
	ld.shared.u64 	%rd58, [%r1014+-56];
	add.s64 	%rd59, %rd57, %rd58;
	ld.shared.u64 	%rd60, [%r1014+-48];
	add.s64 	%rd61, %rd59, %rd60;
	ld.shared.u64 	%rd62, [%r1014+-40];
	add.s64 	%rd63, %rd61, %rd62;
	ld.shared.u64 	%rd64, [%r1014+-32];
	add.s64 	%rd65, %rd63, %rd64;
	ld.shared.u64 	%rd66, [%r1014+-24];
	add.s64 	%rd67, %rd65, %rd66;
	ld.shared.u64 	%rd68, [%r1014+-16];
	add.s64 	%rd69, %rd67, %rd68;
	ld.shared.u64 	%rd70, [%r1014+-8];
	add.s64 	%rd71, %rd69, %rd70;
	ld.shared.u64 	%rd72, [%r1014];
	add.s64 	%rd73, %rd71, %rd72;
	ld.shared.u64 	%rd74, [%r1014+8];
	add.s64 	%rd75, %rd73, %rd74;
	ld.shared.u64 	%rd76, [%r1014+16];
	add.s64 	%rd77, %rd75, %rd76;
	ld.shared.u64 	%rd78, [%r1014+24];
	add.s64 	%rd79, %rd77, %rd78;
	ld.shared.u64 	%rd80, [%r1014+32];
	add.s64 	%rd81, %rd79, %rd80;
	ld.shared.u64 	%rd82, [%r1014+40];
	add.s64 	%rd83, %rd81, %rd82;
	ld.shared.u64 	%rd84, [%r1014+48];
	add.s64 	%rd85, %rd83, %rd84;
	ld.shared.u64 	%rd86, [%r1014+56];
	add.s64 	%rd87, %rd85, %rd86;
	ld.shared.u64 	%rd88, [%r1014+64];
	add.s64 	%rd89, %rd87, %rd88;
	ld.shared.u64 	%rd90, [%r1014+72];
	add.s64 	%rd91, %rd89, %rd90;
	ld.shared.u64 	%rd92, [%r1014+80];
	add.s64 	%rd93, %rd91, %rd92;
	ld.shared.u64 	%rd94, [%r1014+88];
	add.s64 	%rd95, %rd93, %rd94;
	ld.shared.u64 	%rd96, [%r1014+96];
	add.s64 	%rd97, %rd95, %rd96;
	ld.shared.u64 	%rd98, [%r1014+104];
	add.s64 	%rd99, %rd97, %rd98;
	ld.shared.u64 	%rd100, [%r1014+112];
	add.s64 	%rd101, %rd99, %rd100;
	ld.shared.u64 	%rd102, [%r1014+120];
	add.s64 	%rd105, %rd101, %rd102;
	add.s32 	%r1314, %r1314, 256;
	setp.ne.s32 	%p65, %r1314, 2176;
	@%p65 bra 	$L__BB0_119;
	st.global.u64 	[%rd12], %rd105;
$L__BB0_121:
	ret;

}


// ===== COMPILED SASS (sm_100) =====

	.target	sm_100

	.elftype	@"ET_EXEC"


//--------------------- .note.nv.tkinfo           --------------------------
	.section	.note.nv.tkinfo,"",@"SHT_NOTE"
	.sectionflags	@"SHF_NOTE_NV_TKINFO"
	.tkinfo
        /*0018*/ 	.word	0x00000002
        /*0030*/ 	.string	""
        /*0030*/ 	.string	"ptxas"
        /*0030*/ 	.string	"Cuda compilation tools, release 13.0, V13.0.88"
        /*0030*/ 	.string	"Build cuda_13.0.r13.0/compiler.36424714_0"
        /*0030*/ 	.string	"-arch sm_100 -m 64 "



//--------------------- .note.nv.cuinfo           --------------------------
	.section	.note.nv.cuinfo,"",@"SHT_NOTE"
	.sectionflags	@"SHF_NOTE_NV_CUINFO"
        /*0018*/ 	.short	0x0002
        /*001a*/ 	.short	0x0064
        /*001c*/ 	.short	0x0082
	.zero		2


//--------------------- .nv.info                  --------------------------
	.section	.nv.info,"",@"SHT_CUDA_INFO"
	.align	4


	//----- nvinfo : EIATTR_REGCOUNT
	.align		4
        /*0000*/ 	.byte	0x04, 0x2f
        /*0002*/ 	.short	(.L_10 - .L_9)
	.align		4
.L_9:
        /*0004*/ 	.word	index@(_Z4piMCPx)
        /*0008*/ 	.word	0x0000001f


	//----- nvinfo : EIATTR_FRAME_SIZE
	.align		4
.L_10:
        /*000c*/ 	.byte	0x04, 0x11
        /*000e*/ 	.short	(.L_12 - .L_11)
	.align		4
.L_11:
        /*0010*/ 	.word	index@(_Z4piMCPx)
        /*0014*/ 	.word	0x00000030


	//----- nvinfo : EIATTR_MIN_STACK_SIZE
	.align		4
.L_12:
        /*0018*/ 	.byte	0x04, 0x12
        /*001a*/ 	.short	(.L_14 - .L_13)
	.align		4
.L_13:
        /*001c*/ 	.word	index@(_Z4piMCPx)
        /*0020*/ 	.word	0x00000030
.L_14:


//--------------------- .nv.compat                --------------------------
	.section	.nv.compat,"",@"SHT_CUDA_COMPAT_INFO"
	.align	4
        /*0000*/ 	.byte	0x02, 0x09, 0x00, 0x00, 0x02, 0x02, 0x01, 0x00, 0x02, 0x05, 0x05, 0x00, 0x03, 0x07, 0x01, 0x01
        /*0010*/ 	.byte	0x02, 0x03, 0x00, 0x00, 0x02, 0x06, 0x01, 0x00, 0x04, 0x0b, 0x08, 0x00, 0x09, 0x00, 0x00, 0x00
        /*0020*/ 	.byte	0x00, 0x00, 0x00, 0x00


//--------------------- .nv.info._Z4piMCPx        --------------------------
	.section	.nv.info._Z4piMCPx,"",@"SHT_CUDA_INFO"
	.sectionflags	@""
	.align	4


	//----- nvinfo : EIATTR_CUDA_API_VERSION
	.align		4
        /*0000*/ 	.byte	0x04, 0x37
        /*0002*/ 	.short	(.L_16 - .L_15)
.L_15:
        /*0004*/ 	.word	0x00000082


	//----- nvinfo : EIATTR_KPARAM_INFO
	.align		4
.L_16:
        /*0008*/ 	.byte	0x04, 0x17
        /*000a*/ 	.short	(.L_18 - .L_17)
.L_17:
        /*000c*/ 	.word	0x00000000
        /*0010*/ 	.short	0x0000
        /*0012*/ 	.short	0x0000
        /*0014*/ 	.byte	0x00, 0xf5, 0x21, 0x00


	//----- nvinfo : EIATTR_SPARSE_MMA_MASK
	.align		4
.L_18:
        /*0018*/ 	.byte	0x03, 0x50
        /*001a*/ 	.short	0x0000


	//----- nvinfo : EIATTR_MAXREG_COUNT
	.align		4
        /*001c*/ 	.byte	0x03, 0x1b
        /*001e*/ 	.short	0x00ff


	//----- nvinfo : EIATTR_MERCURY_ISA_VERSION
	.align		4
        /*0020*/ 	.byte	0x03, 0x5f
        /*0022*/ 	.short	0x0101


	//----- nvinfo : EIATTR_VRC_CTA_INIT_COUNT
	.align		4
        /*0024*/ 	.byte	0x02, 0x4a
	.zero		1
	.zero		1


	//----- nvinfo : EIATTR_EXIT_INSTR_OFFSETS
	.align		4
        /*0028*/ 	.byte	0x04, 0x1c
        /*002a*/ 	.short	(.L_20 - .L_19)


	//   ....[0]....
.L_19:
        /*002c*/ 	.word	0x00002dc0


	//   ....[1]....
        /*0030*/ 	.word	0x00003180


	//----- nvinfo : EIATTR_CRS_STACK_SIZE
	.align		4
.L_20:
        /*0034*/ 	.byte	0x04, 0x1e
        /*0036*/ 	.short	(.L_22 - .L_21)
.L_21:
        /*0038*/ 	.word	0x00000000


	//----- nvinfo : EIATTR_CBANK_PARAM_SIZE
	.align		4
.L_22:
        /*003c*/ 	.byte	0x03, 0x19
        /*003e*/ 	.short	0x0008


	//----- nvinfo : EIATTR_PARAM_CBANK
	.align		4
        /*0040*/ 	.byte	0x04, 0x0a
        /*0042*/ 	.short	(.L_24 - .L_23)
	.align		4
.L_23:
        /*0044*/ 	.word	index@(.nv.constant0._Z4piMCPx)
        /*0048*/ 	.short	0x0380
        /*004a*/ 	.short	0x0008


	//----- nvinfo : EIATTR_SW_WAR
	.align		4
.L_24:
        /*004c*/ 	.byte	0x04, 0x36
        /*004e*/ 	.short	(.L_26 - .L_25)
.L_25:
        /*0050*/ 	.word	0x00000008
.L_26:


//--------------------- .nv.callgraph             --------------------------
	.section	.nv.callgraph,"",@"SHT_CUDA_CALLGRAPH"
	.align	4
	.sectionentsize	8
	.align		4
        /*0000*/ 	.word	0x00000000
	.align		4
        /*0004*/ 	.word	0xffffffff
	.align		4
        /*0008*/ 	.word	0x00000000
	.align		4
        /*000c*/ 	.word	0xfffffffe
	.align		4
        /*0010*/ 	.word	0x00000000
	.align		4
        /*0014*/ 	.word	0xfffffffd
	.align		4
        /*0018*/ 	.word	0x00000000
	.align		4
        /*001c*/ 	.word	0xfffffffc


//--------------------- .nv.constant4             --------------------------
	.section	.nv.constant4,"a",@progbits
	.align	8
	.align		8
.nv.constant4:
        /*0000*/ 	.dword	precalc_xorwow_matrix
	.align		8
        /*0008*/ 	.dword	precalc_xorwow_offset_matrix
	.align		8
        /*0010*/ 	.dword	mrg32k3aM1
	.align		8
        /*0018*/ 	.dword	mrg32k3aM2
	.align		8
        /*0020*/ 	.dword	mrg32k3aM1SubSeq
	.align		8
        /*0028*/ 	.dword	mrg32k3aM2SubSeq
	.align		8
        /*0030*/ 	.dword	mrg32k3aM1Seq
	.align		8
        /*0038*/ 	.dword	mrg32k3aM2Seq


//--------------------- .nv.constant3             --------------------------
	.section	.nv.constant3,"a",@progbits
	.align	8
.nv.constant3:
	.type		__cr_lgamma_table,@object
	.size		__cr_lgamma_table,(.L_8 - __cr_lgamma_table)
__cr_lgamma_table:
        /*0000*/ 	.byte	0x00, 0x00, 0x00, 0x00, 0x00, 0x00, 0x00, 0x00, 0x00, 0x00, 0x00, 0x00, 0x00, 0x00, 0x00, 0x00
        /*0010*/ 	.byte	0xef, 0x39, 0xfa, 0xfe, 0x42, 0x2e, 0xe6, 0x3f, 0x02, 0x20, 0x2a, 0xfa, 0x0b, 0xab, 0xfc, 0x3f
        /*0020*/ 	.byte	0xf9, 0x2c, 0x92, 0x7c, 0xa7, 0x6c, 0x09, 0x40, 0xc9, 0x79, 0x44, 0x3c, 0x64, 0x26, 0x13, 0x40
        /*0030*/ 	.byte	0xca, 0x01, 0xcf, 0x3a, 0x27, 0x51, 0x1a, 0x40, 0x30, 0xcc, 0x2d, 0xf3, 0xe1, 0x0c, 0x21, 0x40
        /*0040*/ 	.byte	0x0d, 0xb7, 0xfc, 0x82, 0x8e, 0x35, 0x25, 0x40
.L_8:


//--------------------- .text._Z4piMCPx           --------------------------
	.section	.text._Z4piMCPx,"ax",@progbits
	.align	128
        .global         _Z4piMCPx
        .type           _Z4piMCPx,@function
        .size           _Z4piMCPx,(.L_x_14 - _Z4piMCPx)
        .other          _Z4piMCPx,@"STO_CUDA_ENTRY STV_DEFAULT"
_Z4piMCPx:
.text._Z4piMCPx:
[----:B------:R-:W0:Y:S01]  /*0000*/  LDC R1, c[0x0][0x37c] ;  /* 0x0000df00ff017b82 */ /* 0x000e220000000800 */
[----:B------:R-:W1:Y:S01]  /*0010*/  S2R R3, SR_TID.X ;  /* 0x0000000000037919 */ /* 0x000e620000002100 */
[----:B------:R-:W1:Y:S01]  /*0020*/  LDCU UR4, c[0x0][0x360] ;  /* 0x00006c00ff0477ac */ /* 0x000e620008000800 */
[----:B0-----:R-:W-:Y:S01]  /*0030*/  VIADD R1, R1, 0xffffffd0 ;  /* 0xffffffd001017836 */ /* 0x001fe20000000000 */
[----:B------:R-:W1:Y:S01]  /*0040*/  S2R R0, SR_CTAID.X ;  /* 0x0000000000007919 */ /* 0x000e620000002500 */
[----:B------:R-:W0:Y:S01]  /*0050*/  LDCU.64 UR6, c[0x0][0x358] ;  /* 0x00006b00ff0677ac */ /* 0x000e220008000a00 */
[----:B-1----:R-:W-:Y:S01]  /*0060*/  IMAD R14, R0, UR4, R3 ;  /* 0x00000004000e7c24 */ /* 0x002fe2000f8e0203 */
[----:B------:R-:W-:-:S06]  /*0070*/  CS2R R2, SR_CLOCKLO ;  /* 0x0000000000027805 */ /* 0x000fcc0000015000 */
[----:B------:R-:W-:Y:S01]  /*0080*/  LOP3.LUT R12, R2, 0xaad26b49, RZ, 0x3c, !PT ;  /* 0xaad26b49020c7812 */ /* 0x000fe200078e3cff */
[----:B------:R-:W-:Y:S01]  /*0090*/  BSSY.RECONVERGENT B0, `(.L_x_0) ;  /* 0x000025e000007945 */ /* 0x000fe20003800200 */
[----:B------:R-:W-:Y:S02]  /*00a0*/  LOP3.LUT R13, R3, 0xf7dcefdd, RZ, 0x3c, !PT ;  /* 0xf7dcefdd030d7812 */ /* 0x000fe400078e3cff */
[----:B------:R-:W-:Y:S01]  /*00b0*/  ISETP.NE.AND P0, PT, R14, RZ, PT ;  /* 0x000000ff0e00720c */ /* 0x000fe20003f05270 */
[----:B------:R-:W-:Y:S02]  /*00c0*/  IMAD R12, R12, 0x4182bed5, RZ ;  /* 0x4182bed50c0c7824 */ /* 0x000fe400078e02ff */
[----:B------:R-:W-:Y:S02]  /*00d0*/  IMAD R3, R13, -0x658354e5, RZ ;  /* 0x9a7cab1b0d037824 */ /* 0x000fe400078e02ff */
[C---:B------:R-:W-:Y:S01]  /*00e0*/  VIADD R5, R12.reuse, 0x583f19 ;  /* 0x00583f190c057836 */ /* 0x040fe20000000000 */
[C---:B------:R-:W-:Y:S01]  /*00f0*/  LOP3.LUT R6, R12.reuse, 0x159a55e5, RZ, 0x3c, !PT ;  /* 0x159a55e50c067812 */ /* 0x040fe200078e3cff */
[----:B------:R-:W-:Y:S01]  /*0100*/  VIADD R7, R3, 0x1f123bb5 ;  /* 0x1f123bb503077836 */ /* 0x000fe20000000000 */
[----:B------:R-:W-:-:S02]  /*0110*/  IADD3 R2, PT, PT, R12, 0x64f0c9, R3 ;  /* 0x0064f0c90c027810 */ /* 0x000fc40007ffe003 */
[----:B------:R-:W-:Y:S01]  /*0120*/  LOP3.LUT R4, R3, 0x5491333, RZ, 0x3c, !PT ;  /* 0x0549133303047812 */ /* 0x000fe200078e3cff */
[----:B------:R-:W-:Y:S01]  /*0130*/  VIADD R3, R12, 0x75bcd15 ;  /* 0x075bcd150c037836 */ /* 0x000fe20000000000 */
[----:B------:R1:W-:Y:S04]  /*0140*/  STL.64 [R1+0x8], R6 ;  /* 0x0000080601007387 */ /* 0x0003e80000100a00 */
[----:B------:R1:W-:Y:S04]  /*0150*/  STL.64 [R1], R2 ;  /* 0x0000000201007387 */ /* 0x0003e80000100a00 */
[----:B------:R1:W-:Y:S01]  /*0160*/  STL.64 [R1+0x10], R4 ;  /* 0x0000100401007387 */ /* 0x0003e20000100a00 */
[----:B0-----:R-:W-:Y:S05]  /*0170*/  @!P0 BRA `(.L_x_1) ;  /* 0x00000024003c8947 */ /* 0x001fea0003800000 */
[----:B------:R-:W-:Y:S01]  /*0180*/  SHF.R.S32.HI R15, RZ, 0x1f, R14 ;  /* 0x0000001fff0f7819 */ /* 0x000fe2000001140e */
[----:B-1----:R-:W-:-:S07]  /*0190*/  IMAD.MOV.U32 R2, RZ, RZ, RZ ;  /* 0x000000ffff027224 */ /* 0x002fce00078e00ff */
.L_x_10:
[----:B------:R-:W-:Y:S01]  /*01a0*/  LOP3.LUT R21, R14, 0x3, RZ, 0xc0, !PT ;  /* 0x000000030e157812 */ /* 0x000fe200078ec0ff */
[----:B------:R-:W-:Y:S03]  /*01b0*/  BSSY.RECONVERGENT B1, `(.L_x_2) ;  /* 0x0000245000017945 */ /* 0x000fe60003800200 */
[----:B------:R-:W-:-:S04]  /*01c0*/  ISETP.NE.U32.AND P0, PT, R21, RZ, PT ;  /* 0x000000ff1500720c */ /* 0x000fc80003f05070 */
[----:B------:R-:W-:-:S13]  /*01d0*/  ISETP.NE.AND.EX P0, PT, RZ, RZ, PT, P0 ;  /* 0x000000ffff00720c */ /* 0x000fda0003f05300 */
[----:B012---:R-:W-:Y:S05]  /*01e0*/  @!P0 BRA `(.L_x_3) ;  /* 0x0000002400048947 */ /* 0x007fea0003800000 */
[----:B------:R-:W0:Y:S01]  /*01f0*/  LDC.64 R8, c[0x4][RZ] ;  /* 0x01000000ff087b82 */ /* 0x000e220000000a00 */
[----:B------:R-:W-:Y:S01]  /*0200*/  IMAD.MOV.U32 R16, RZ, RZ, RZ ;  /* 0x000000ffff107224 */ /* 0x000fe200078e00ff */
[----:B------:R-:W-:Y:S02]  /*0210*/  CS2R R4, SRZ ;  /* 0x0000000000047805 */ /* 0x000fe4000001ff00 */
[----:B------:R-:W-:Y:S01]  /*0220*/  CS2R R6, SRZ ;  /* 0x0000000000067805 */ /* 0x000fe2000001ff00 */
[----:B------:R-:W-:Y:S02]  /*0230*/  IMAD.MOV.U32 R3, RZ, RZ, RZ ;  /* 0x000000ffff037224 */ /* 0x000fe400078e00ff */
[----:B0-----:R-:W-:-:S07]  /*0240*/  IMAD.WIDE.U32 R8, R2, 0xc80, R8 ;  /* 0x00000c8002087825 */ /* 0x001fce00078e0008 */
.L_x_5:
[----:B------:R-:W-:-:S06]  /*0250*/  IMAD R17, R16, 0x4, R1 ;  /* 0x0000000410117824 */ /* 0x000fcc00078e0201 */
[----:B------:R-:W5:Y:S01]  /*0260*/  LDL R17, [R17+0x4] ;  /* 0x0000040011117983 */ /* 0x000f620000100800 */
[----:B------:R-:W-:Y:S01]  /*0270*/  IMAD.SHL.U32 R18, R16, 0x20, RZ ;  /* 0x0000002010127824 */ /* 0x000fe200078e00ff */
[----:B------:R-:W-:-:S06]  /*0280*/  UMOV UR4, URZ ;  /* 0x000000ff00047c82 */ /* 0x000fcc0008000000 */
.L_x_4:
[----:B-----5:R-:W-:Y:S01]  /*0290*/  SHF.R.U32.HI R24, RZ, UR4, R17 ;  /* 0x00000004ff187c19 */ /* 0x020fe20008011611 */
[----:B------:R-:W-:-:S03]  /*02a0*/  VIADD R10, R18, UR4 ;  /* 0x00000004120a7c36 */ /* 0x000fc60008000000 */
[----:B------:R-:W-:-:S04]  /*02b0*/  LOP3.LUT R11, R24, 0x1, RZ, 0xc0, !PT ;  /* 0x00000001180b7812 */ /* 0x000fc800078ec0ff */
[----:B------:R-:W-:Y:S01]  /*02c0*/  ISETP.NE.U32.AND P0, PT, R11, 0x1, PT ;  /* 0x000000010b00780c */ /* 0x000fe20003f05070 */
[----:B------:R-:W-:-:S03]  /*02d0*/  IMAD R11, R10, 0x5, RZ ;  /* 0x000000050a0b7824 */ /* 0x000fc600078e02ff */
[----:B------:R-:W-:Y:S01]  /*02e0*/  R2P PR, R24, 0x7e ;  /* 0x0000007e18007804 */ /* 0x000fe20000000000 */
[----:B------:R-:W-:-:S08]  /*02f0*/  IMAD.WIDE.U32 R10, R11, 0x4, R8 ;  /* 0x000000040b0a7825 */ /* 0x000fd000078e0008 */
[----:B------:R-:W2:Y:S04]  /*0300*/  @!P0 LDG.E R22, desc[UR6][R10.64+0x10] ;  /* 0x000010060a168981 */ /* 0x000ea8000c1e1900 */
[----:B------:R-:W3:Y:S04]  /*0310*/  @P1 LDG.E R26, desc[UR6][R10.64+0x24] ;  /* 0x000024060a1a1981 */ /* 0x000ee8000c1e1900 */
[----:B------:R-:W4:Y:S04]  /*0320*/  @P2 LDG.E R28, desc[UR6][R10.64+0x38] ;  /* 0x000038060a1c2981 */ /* 0x000f28000c1e1900 */
[----:B------:R-:W4:Y:S04]  /*0330*/  @!P0 LDG.E R20, desc[UR6][R10.64] ;  /* 0x000000060a148981 */ /* 0x000f28000c1e1900 */
[----:B------:R-:W4:Y:S04]  /*0340*/  @P3 LDG.E R19, desc[UR6][R10.64+0x4c] ;  /* 0x00004c060a133981 */ /* 0x000f28000c1e1900 */
[----:B------:R-:W4:Y:S04]  /*0350*/  @!P0 LDG.E R23, desc[UR6][R10.64+0xc] ;  /* 0x00000c060a178981 */ /* 0x000f28000c1e1900 */
[----:B------:R-:W4:Y:S01]  /*0360*/  @P4 LDG.E R25, desc[UR6][R10.64+0x54] ;  /* 0x000054060a194981 */ /* 0x000f22000c1e1900 */
[----:B--2---:R-:W-:-:S03]  /*0370*/  @!P0 LOP3.LUT R5, R5, R22, RZ, 0x3c, !PT ;  /* 0x0000001605058212 */ /* 0x004fc600078e3cff */
[----:B------:R-:W2:Y:S01]  /*0380*/  @P4 LDG.E R22, desc[UR6][R10.64+0x60] ;  /* 0x000060060a164981 */ /* 0x000ea2000c1e1900 */
[----:B---3--:R-:W-:-:S03]  /*0390*/  @P1 LOP3.LUT R5, R5, R26, RZ, 0x3c, !PT ;  /* 0x0000001a05051212 */ /* 0x008fc600078e3cff */
[----:B------:R-:W3:Y:S01]  /*03a0*/  @P5 LDG.E R26, desc[UR6][R10.64+0x74] ;  /* 0x000074060a1a5981 */ /* 0x000ee2000c1e1900 */
[----:B----4-:R-:W-:Y:S02]  /*03b0*/  @P2 LOP3.LUT R5, R5, R28, RZ, 0x3c, !PT ;  /* 0x0000001c05052212 */ /* 0x010fe400078e3cff */
[----:B------:R-:W-:Y:S02]  /*03c0*/  @!P0 LOP3.LUT R3, R3, R20, RZ, 0x3c, !PT ;  /* 0x0000001403038212 */ /* 0x000fe400078e3cff */
[----:B------:R-:W4:Y:S01]  /*03d0*/  @!P0 LDG.E R20, desc[UR6][R10.64+0x8] ;  /* 0x000008060a148981 */ /* 0x000f22000c1e1900 */
[----:B------:R-:W-:-:S03]  /*03e0*/  @P3 LOP3.LUT R5, R5, R19, RZ, 0x3c, !PT ;  /* 0x0000001305053212 */ /* 0x000fc600078e3cff */
[----:B------:R-:W3:Y:S01]  /*03f0*/  @!P0 LDG.E R19, desc[UR6][R10.64+0x4] ;  /* 0x000004060a138981 */ /* 0x000ee2000c1e1900 */
[----:B------:R-:W-:-:S03]  /*0400*/  @!P0 LOP3.LUT R4, R4, R23, RZ, 0x3c, !PT ;  /* 0x0000001704048212 */ /* 0x000fc600078e3cff */
[----:B------:R-:W3:Y:S01]  /*0410*/  @P1 LDG.E R23, desc[UR6][R10.64+0x20] ;  /* 0x000020060a171981 */ /* 0x000ee2000c1e1900 */
[----:B--2---:R-:W-:-:S03]  /*0420*/  @P4 LOP3.LUT R5, R5, R22, RZ, 0x3c, !PT ;  /* 0x0000001605054212 */ /* 0x004fc600078e3cff */
[----:B------:R-:W2:Y:S01]  /*0430*/  @P1 LDG.E R22, desc[UR6][R10.64+0x1c] ;  /* 0x00001c060a161981 */ /* 0x000ea2000c1e1900 */
[----:B----4-:R-:W-:-:S03]  /*0440*/  @!P0 LOP3.LUT R7, R7, R20, RZ, 0x3c, !PT ;  /* 0x0000001407078212 */ /* 0x010fc600078e3cff */
[----:B------:R-:W4:Y:S01]  /*0450*/  @P1 LDG.E R20, desc[UR6][R10.64+0x14] ;  /* 0x000014060a141981 */ /* 0x000f22000c1e1900 */
[----:B---3--:R-:W-:-:S03]  /*0460*/  @!P0 LOP3.LUT R6, R6, R19, RZ, 0x3c, !PT ;  /* 0x0000001306068212 */ /* 0x008fc600078e3cff */
[----:B------:R-:W3:Y:S01]  /*0470*/  @P1 LDG.E R19, desc[UR6][R10.64+0x18] ;  /* 0x000018060a131981 */ /* 0x000ee2000c1e1900 */
[----:B------:R-:W-:-:S03]  /*0480*/  @P5 LOP3.LUT R5, R5, R26, RZ, 0x3c, !PT ;  /* 0x0000001a05055212 */ /* 0x000fc600078e3cff */
[----:B------:R-:W3:Y:S01]  /*0490*/  @P6 LDG.E R26, desc[UR6][R10.64+0x88] ;  /* 0x000088060a1a6981 */ /* 0x000ee2000c1e1900 */
[----:B------:R-:W-:-:S03]  /*04a0*/  @P1 LOP3.LUT R4, R4, R23, RZ, 0x3c, !PT ;  /* 0x0000001704041212 */ /* 0x000fc600078e3cff */
[----:B------:R-:W3:Y:S01]  /*04b0*/  @P2 LDG.E R23, desc[UR6][R10.64+0x34] ;  /* 0x000034060a172981 */ /* 0x000ee2000c1e1900 */
[----:B--2---:R-:W-:-:S03]  /*04c0*/  @P1 LOP3.LUT R7, R7, R22, RZ, 0x3c, !PT ;  /* 0x0000001607071212 */ /* 0x004fc600078e3cff */
[----:B------:R-:W2:Y:S01]  /*04d0*/  @P2 LDG.E R22, desc[UR6][R10.64+0x30] ;  /* 0x000030060a162981 */ /* 0x000ea2000c1e1900 */
[----:B----4-:R-:W-:-:S03]  /*04e0*/  @P1 LOP3.LUT R3, R3, R20, RZ, 0x3c, !PT ;  /* 0x0000001403031212 */ /* 0x010fc600078e3cff */
[----:B------:R-:W4:Y:S01]  /*04f0*/  @P2 LDG.E R20, desc[UR6][R10.64+0x28] ;  /* 0x000028060a142981 */ /* 0x000f22000c1e1900 */
[----:B---3--:R-:W-:-:S03]  /*0500*/  @P1 LOP3.LUT R6, R6, R19, RZ, 0x3c, !PT ;  /* 0x0000001306061212 */ /* 0x008fc600078e3cff */
        /* <DEDUP_REMOVED lines=21> */
[----:B------:R-:W-:Y:S02]  /*0660*/  @P4 LOP3.LUT R6, R6, R25, RZ, 0x3c, !PT ;  /* 0x0000001906064212 */ /* 0x000fe400078e3cff */
[----:B------:R-:W-:Y:S01]  /*0670*/  LOP3.LUT P0, RZ, R24, 0x80, RZ, 0xc0, !PT ;  /* 0x0000008018ff7812 */ /* 0x000fe2000780c0ff */
        /* <DEDUP_REMOVED lines=20> */
[----:B------:R-:W-:Y:S02]  /*07c0*/  @P0 LOP3.LUT R5, R5, R26, RZ, 0x3c, !PT ;  /* 0x0000001a05050212 */ /* 0x000fe400078e3cff */
[----:B------:R-:W-:Y:S02]  /*07d0*/  @P0 LOP3.LUT R4, R4, R23, RZ, 0x3c, !PT ;  /* 0x0000001704040212 */ /* 0x000fe400078e3cff */
[----:B--2---:R-:W-:Y:S02]  /*07e0*/  @P0 LOP3.LUT R7, R7, R22, RZ, 0x3c, !PT ;  /* 0x0000001607070212 */ /* 0x004fe400078e3cff */
[----:B----4-:R-:W-:Y:S02]  /*07f0*/  @P0 LOP3.LUT R3, R3, R20, RZ, 0x3c, !PT ;  /* 0x0000001403030212 */ /* 0x010fe400078e3cff */
[----:B---3--:R-:W-:-:S02]  /*0800*/  @P0 LOP3.LUT R6, R6, R19, RZ, 0x3c, !PT ;  /* 0x0000001306060212 */ /* 0x008fc400078e3cff */
[----:B------:R-:W-:-:S13]  /*0810*/  R2P PR, R24.B1, 0x7f ;  /* 0x0000007f18007804 */ /* 0x000fda0000001000 */
[----:B------:R-:W2:Y:S04]  /*0820*/  @P0 LDG.E R20, desc[UR6][R10.64+0xa0] ;  /* 0x0000a0060a140981 */ /* 0x000ea8000c1e1900 */
[----:B------:R-:W3:Y:S04]  /*0830*/  @P0 LDG.E R22, desc[UR6][R10.64+0xa8] ;  /* 0x0000a8060a160981 */ /* 0x000ee8000c1e1900 */
[----:B------:R-:W4:Y:S04]  /*0840*/  @P0 LDG.E R19, desc[UR6][R10.64+0xa4] ;  /* 0x0000a4060a130981 */ /* 0x000f28000c1e1900 */
[----:B------:R-:W4:Y:S04]  /*0850*/  @P0 LDG.E R23, desc[UR6][R10.64+0xac] ;  /* 0x0000ac060a170981 */ /* 0x000f28000c1e1900 */
[----:B------:R-:W4:Y:S04]  /*0860*/  @P1 LDG.E R26, desc[UR6][R10.64+0xbc] ;  /* 0x0000bc060a1a1981 */ /* 0x000f28000c1e1900 */
[----:B------:R-:W4:Y:S01]  /*0870*/  @P1 LDG.E R25, desc[UR6][R10.64+0xb8] ;  /* 0x0000b8060a191981 */ /* 0x000f22000c1e1900 */
[----:B--2---:R-:W-:-:S03]  /*0880*/  @P0 LOP3.LUT R3, R3, R20, RZ, 0x3c, !PT ;  /* 0x0000001403030212 */ /* 0x004fc600078e3cff */
[----:B------:R-:W2:Y:S01]  /*0890*/  @P0 LDG.E R20, desc[UR6][R10.64+0xb0] ;  /* 0x0000b0060a140981 */ /* 0x000ea2000c1e1900 */
[----:B---3--:R-:W-:-:S03]  /*08a0*/  @P0 LOP3.LUT R7, R7, R22, RZ, 0x3c, !PT ;  /* 0x0000001607070212 */ /* 0x008fc600078e3cff */
[----:B------:R-:W3:Y:S01]  /*08b0*/  @P1 LDG.E R22, desc[UR6][R10.64+0xb4] ;  /* 0x0000b4060a161981 */ /* 0x000ee2000c1e1900 */
[----:B----4-:R-:W-:-:S03]  /*08c0*/  @P0 LOP3.LUT R6, R6, R19, RZ, 0x3c, !PT ;  /* 0x0000001306060212 */ /* 0x010fc600078e3cff */
[----:B------:R-:W4:Y:S01]  /*08d0*/  @P1 LDG.E R19, desc[UR6][R10.64+0xc0] ;  /* 0x0000c0060a131981 */ /* 0x000f22000c1e1900 */
[----:B------:R-:W-:-:S03]  /*08e0*/  @P0 LOP3.LUT R4, R4, R23, RZ, 0x3c, !PT ;  /* 0x0000001704040212 */ /* 0x000fc600078e3cff */
[----:B------:R-:W4:Y:S01]  /*08f0*/  @P2 LDG.E R23, desc[UR6][R10.64+0xcc] ;  /* 0x0000cc060a172981 */ /* 0x000f22000c1e1900 */
[----:B------:R-:W-:-:S03]  /*0900*/  @P1 LOP3.LUT R7, R7, R26, RZ, 0x3c, !PT ;  /* 0x0000001a07071212 */ /* 0x000fc600078e3cff */
[----:B------:R-:W4:Y:S01]  /*0910*/  @P2 LDG.E R26, desc[UR6][R10.64+0xd0] ;  /* 0x0000d0060a1a2981 */ /* 0x000f22000c1e1900 */
[----:B--2---:R-:W-:Y:S02]  /*0920*/  @P0 LOP3.LUT R5, R5, R20, RZ, 0x3c, !PT ;  /* 0x0000001405050212 */ /* 0x004fe400078e3cff */
[----:B------:R-:W-:Y:S01]  /*0930*/  LOP3.LUT P0, RZ, R24, 0x8000, RZ, 0xc0, !PT ;  /* 0x0000800018ff7812 */ /* 0x000fe2000780c0ff */
[----:B------:R-:W2:Y:S01]  /*0940*/  @P2 LDG.E R20, desc[UR6][R10.64+0xd8] ;  /* 0x0000d8060a142981 */ /* 0x000ea2000c1e1900 */
[----:B---3--:R-:W-:-:S03]  /*0950*/  @P1 LOP3.LUT R3, R3, R22, RZ, 0x3c, !PT ;  /* 0x0000001603031212 */ /* 0x008fc600078e3cff */
[----:B------:R-:W3:Y:S04]  /*0960*/  @P1 LDG.E R22, desc[UR6][R10.64+0xc4] ;  /* 0x0000c4060a161981 */ /* 0x000ee8000c1e1900 */
[----:B------:R-:W2:Y:S01]  /*0970*/  @P2 LDG.E R24, desc[UR6][R10.64+0xc8] ;  /* 0x0000c8060a182981 */ /* 0x000ea2000c1e1900 */
[----:B------:R-:W-:Y:S02]  /*0980*/  @P1 LOP3.LUT R6, R6, R25, RZ, 0x3c, !PT ;  /* 0x0000001906061212 */ /* 0x000fe400078e3cff */
[----:B----4-:R-:W-:Y:S01]  /*0990*/  @P1 LOP3.LUT R4, R4, R19, RZ, 0x3c, !PT ;  /* 0x0000001304041212 */ /* 0x010fe200078e3cff */
[----:B------:R-:W4:Y:S01]  /*09a0*/  @P2 LDG.E R25, desc[UR6][R10.64+0xd4] ;  /* 0x0000d4060a192981 */ /* 0x000f22000c1e1900 */
[----:B------:R-:W-:-:S03]  /*09b0*/  @P2 LOP3.LUT R6, R6, R23, RZ, 0x3c, !PT ;  /* 0x0000001706062212 */ /* 0x000fc600078e3cff */
[----:B------:R-:W4:Y:S01]  /*09c0*/  @P3 LDG.E R19, desc[UR6][R10.64+0xe0] ;  /* 0x0000e0060a133981 */ /* 0x000f22000c1e1900 */
[----:B------:R-:W-:-:S03]  /*09d0*/  @P2 LOP3.LUT R7, R7, R26, RZ, 0x3c, !PT ;  /* 0x0000001a07072212 */ /* 0x000fc600078e3cff */
[----:B------:R-:W4:Y:S04]  /*09e0*/  @P3 LDG.E R23, desc[UR6][R10.64+0xe8] ;  /* 0x0000e8060a173981 */ /* 0x000f28000c1e1900 */
[----:B------:R-:W4:Y:S01]  /*09f0*/  @P3 LDG.E R26, desc[UR6][R10.64+0xec] ;  /* 0x0000ec060a1a3981 */ /* 0x000f22000c1e1900 */
[----:B---3--:R-:W-:-:S03]  /*0a00*/  @P1 LOP3.LUT R5, R5, R22, RZ, 0x3c, !PT ;  /* 0x0000001605051212 */ /* 0x008fc600078e3cff */
[----:B------:R-:W3:Y:S01]  /*0a10*/  @P3 LDG.E R22, desc[UR6][R10.64+0xdc] ;  /* 0x0000dc060a163981 */ /* 0x000ee2000c1e1900 */
[----:B--2---:R-:W-:-:S03]  /*0a20*/  @P2 LOP3.LUT R3, R3, R24, RZ, 0x3c, !PT ;  /* 0x0000001803032212 */ /* 0x004fc600078e3cff */
[----:B------:R-:W2:Y:S01]  /*0a30*/  @P3 LDG.E R24, desc[UR6][R10.64+0xe4] ;  /* 0x0000e4060a183981 */ /* 0x000ea2000c1e1900 */
[----:B------:R-:W-:Y:S02]  /*0a40*/  @P2 LOP3.LUT R5, R5, R20, RZ, 0x3c, !PT ;  /* 0x0000001405052212 */ /* 0x000fe400078e3cff */
[----:B----4-:R-:W-:Y:S01]  /*0a50*/  @P2 LOP3.LUT R4, R4, R25, RZ, 0x3c, !PT ;  /* 0x0000001904042212 */ /* 0x010fe200078e3cff */
[----:B------:R-:W4:Y:S01]  /*0a60*/  @P4 LDG.E R20, desc[UR6][R10.64+0xf0] ;  /* 0x0000f0060a144981 */ /* 0x000f22000c1e1900 */
[----:B------:R-:W-:-:S03]  /*0a70*/  @P3 LOP3.LUT R6, R6, R19, RZ, 0x3c, !PT ;  /* 0x0000001306063212 */ /* 0x000fc600078e3cff */
        /* <DEDUP_REMOVED lines=10> */
[----:B----4-:R-:W-:-:S03]  /*0b20*/  @P4 LOP3.LUT R3, R3, R20, RZ, 0x3c, !PT ;  /* 0x0000001403034212 */ /* 0x010fc600078e3cff */
[----:B------:R-:W4:Y:S01]  /*0b30*/  @P5 LDG.E R20, desc[UR6][R10.64+0x10c] ;  /* 0x00010c060a145981 */ /* 0x000f22000c1e1900 */
[----:B------:R-:W-:-:S03]  /*0b40*/  @P4 LOP3.LUT R6, R6, R19, RZ, 0x3c, !PT ;  /* 0x0000001306064212 */ /* 0x000fc600078e3cff */
[----:B------:R-:W4:Y:S01]  /*0b50*/  @P5 LDG.E R19, desc[UR6][R10.64+0x110] ;  /* 0x000110060a135981 */ /* 0x000f22000c1e1900 */
[----:B------:R-:W-:-:S03]  /*0b60*/  @P4 LOP3.LUT R4, R4, R23, RZ, 0x3c, !PT ;  /* 0x0000001704044212 */ /* 0x000fc600078e3cff */
[----:B------:R-:W4:Y:S01]  /*0b70*/  @P6 LDG.E R23, desc[UR6][R10.64+0x11c] ;  /* 0x00011c060a176981 */ /* 0x000f22000c1e1900 */
[----:B------:R-:W-:-:S03]  /*0b80*/  @P5 LOP3.LUT R3, R3, R26, RZ, 0x3c, !PT ;  /* 0x0000001a03035212 */ /* 0x000fc600078e3cff */
        /* <DEDUP_REMOVED lines=9> */
[----:B------:R-:W4:Y:S04]  /*0c20*/  @P6 LDG.E R19, desc[UR6][R10.64+0x124] ;  /* 0x000124060a136981 */ /* 0x000f28000c1e1900 */
[----:B------:R-:W4:Y:S01]  /*0c30*/  @P6 LDG.E R20, desc[UR6][R10.64+0x128] ;  /* 0x000128060a146981 */ /* 0x000f22000c1e1900 */
[----:B------:R-:W-:Y:S02]  /*0c40*/  @P6 LOP3.LUT R6, R6, R23, RZ, 0x3c, !PT ;  /* 0x0000001706066212 */ /* 0x000fe400078e3cff */
[----:B------:R-:W-:Y:S01]  /*0c50*/  @P6 LOP3.LUT R7, R7, R26, RZ, 0x3c, !PT ;  /* 0x0000001a07076212 */ /* 0x000fe200078e3cff */
[----:B------:R-:W4:Y:S04]  /*0c60*/  @P0 LDG.E R23, desc[UR6][R10.64+0x130] ;  /* 0x000130060a170981 */ /* 0x000f28000c1e1900 */
[----:B------:R-:W4:Y:S01]  /*0c70*/  @P0 LDG.E R26, desc[UR6][R10.64+0x13c] ;  /* 0x00013c060a1a0981 */ /* 0x000f22000c1e1900 */
[----:B---3--:R-:W-:-:S03]  /*0c80*/  @P5 LOP3.LUT R5, R5, R22, RZ, 0x3c, !PT ;  /* 0x0000001605055212 */ /* 0x008fc600078e3cff */
[----:B------:R-:W3:Y:S01]  /*0c90*/  @P0 LDG.E R22, desc[UR6][R10.64+0x12c] ;  /* 0x00012c060a160981 */ /* 0x000ee2000c1e1900 */
[----:B--2---:R-:W-:-:S03]  /*0ca0*/  @P6 LOP3.LUT R3, R3, R24, RZ, 0x3c, !PT ;  /* 0x0000001803036212 */ /* 0x004fc600078e3cff */
[----:B------:R-:W2:Y:S01]  /*0cb0*/  @P0 LDG.E R24, desc[UR6][R10.64+0x134] ;  /* 0x000134060a180981 */ /* 0x000ea2000c1e1900 */
[----:B------:R-:W-:-:S04]  /*0cc0*/  UIADD3 UR4, UPT, UPT, UR4, 0x10, URZ ;  /* 0x0000001004047890 */ /* 0x000fc8000fffe0ff */
[----:B------:R-:W-:Y:S01]  /*0cd0*/  UISETP.NE.AND UP0, UPT, UR4, 0x20, UPT ;  /* 0x000000200400788c */ /* 0x000fe2000bf05270 */
[----:B----4-:R-:W-:Y:S02]  /*0ce0*/  @P6 LOP3.LUT R4, R4, R19, RZ, 0x3c, !PT ;  /* 0x0000001304046212 */ /* 0x010fe400078e3cff */
[----:B------:R-:W-:Y:S02]  /*0cf0*/  @P6 LOP3.LUT R5, R5, R20, RZ, 0x3c, !PT ;  /* 0x0000001405056212 */ /* 0x000fe400078e3cff */
[----:B------:R-:W-:Y:S02]  /*0d00*/  @P0 LOP3.LUT R4, R4, R25, RZ, 0x3c, !PT ;  /* 0x0000001904040212 */ /* 0x000fe400078e3cff */
[----:B------:R-:W-:Y:S02]  /*0d10*/  @P0 LOP3.LUT R6, R6, R23, RZ, 0x3c, !PT ;  /* 0x0000001706060212 */ /* 0x000fe400078e3cff */
[----:B------:R-:W-:Y:S02]  /*0d20*/  @P0 LOP3.LUT R5, R5, R26, RZ, 0x3c, !PT ;  /* 0x0000001a05050212 */ /* 0x000fe400078e3cff */
[----:B---3--:R-:W-:-:S02]  /*0d30*/  @P0 LOP3.LUT R3, R3, R22, RZ, 0x3c, !PT ;  /* 0x0000001603030212 */ /* 0x008fc400078e3cff */
[----:B--2---:R-:W-:Y:S01]  /*0d40*/  @P0 LOP3.LUT R7, R7, R24, RZ, 0x3c, !PT ;  /* 0x0000001807070212 */ /* 0x004fe200078e3cff */
[----:B------:R-:W-:Y:S06]  /*0d50*/  BRA.U UP0, `(.L_x_4) ;  /* 0xfffffff5004c7547 */ /* 0x000fec000b83ffff */
[----:B------:R-:W-:-:S05]  /*0d60*/  VIADD R16, R16, 0x1 ;  /* 0x0000000110107836 */ /* 0x000fca0000000000 */
[----:B------:R-:W-:-:S13]  /*0d70*/  ISETP.NE.AND P0, PT, R16, 0x5, PT ;  /* 0x000000051000780c */ /* 0x000fda0003f05270 */
[----:B------:R-:W-:Y:S05]  /*0d80*/  @P0 BRA `(.L_x_5) ;  /* 0xfffffff400300947 */ /* 0x000fea000383ffff */
[----:B------:R0:W-:Y:S01]  /*0d90*/  STL [R1+0x4], R3 ;  /* 0x0000040301007387 */ /* 0x0001e20000100800 */
[----:B------:R-:W-:-:S03]  /*0da0*/  ISETP.NE.U32.AND P0, PT, R21, 0x1, PT ;  /* 0x000000011500780c */ /* 0x000fc60003f05070 */
[----:B------:R0:W-:Y:S01]  /*0db0*/  STL.64 [R1+0x8], R6 ;  /* 0x0000080601007387 */ /* 0x0001e20000100a00 */
[----:B------:R-:W-:-:S03]  /*0dc0*/  ISETP.NE.AND.EX P0, PT, RZ, RZ, PT, P0 ;  /* 0x000000ffff00720c */ /* 0x000fc60003f05300 */
[----:B------:R0:W-:Y:S10]  /*0dd0*/  STL.64 [R1+0x10], R4 ;  /* 0x0000100401007387 */ /* 0x0001f40000100a00 */
[----:B------:R-:W-:Y:S05]  /*0de0*/  @!P0 BRA `(.L_x_3) ;  /* 0x0000001800048947 */ /* 0x000fea0003800000 */
[----:B------:R-:W-:Y:S01]  /*0df0*/  UMOV UR4, URZ ;  /* 0x000000ff00047c82 */ /* 0x000fe20008000000 */
[----:B------:R-:W-:Y:S01]  /*0e00*/  UMOV UR5, URZ ;  /* 0x000000ff00057c82 */ /* 0x000fe20008000000 */
[----:B------:R-:W-:Y:S02]  /*0e10*/  IMAD.MOV.U32 R16, RZ, RZ, RZ ;  /* 0x000000ffff107224 */ /* 0x000fe400078e00ff */
[----:B0-----:R-:W-:Y:S02]  /*0e20*/  IMAD.MOV.U32 R3, RZ, RZ, RZ ;  /* 0x000000ffff037224 */ /* 0x001fe400078e00ff */
[----:B------:R-:W-:Y:S02]  /*0e30*/  IMAD.U32 R5, RZ, RZ, UR4 ;  /* 0x00000004ff057e24 */ /* 0x000fe4000f8e00ff */
[----:B------:R-:W-:Y:S02]  /*0e40*/  IMAD.U32 R4, RZ, RZ, UR5 ;  /* 0x00000005ff047e24 */ /* 0x000fe4000f8e00ff */
[----:B------:R-:W-:-:S02]  /*0e50*/  IMAD.U32 R7, RZ, RZ, UR4 ;  /* 0x00000004ff077e24 */ /* 0x000fc4000f8e00ff */
[----:B------:R-:W-:-:S07]  /*0e60*/  IMAD.U32 R6, RZ, RZ, UR5 ;  /* 0x00000005ff067e24 */ /* 0x000fce000f8e00ff */
.L_x_7:
[----:B------:R-:W-:-:S06]  /*0e70*/  IMAD R17, R16, 0x4, R1 ;  /* 0x0000000410117824 */ /* 0x000fcc00078e0201 */
[----:B------:R-:W5:Y:S01]  /*0e80*/  LDL R17, [R17+0x4] ;  /* 0x0000040011117983 */ /* 0x000f620000100800 */
[----:B------:R-:W-:Y:S01]  /*0e90*/  IMAD.SHL.U32 R18, R16, 0x20, RZ ;  /* 0x0000002010127824 */ /* 0x000fe200078e00ff */
[----:B------:R-:W-:-:S06]  /*0ea0*/  UMOV UR4, URZ ;  /* 0x000000ff00047c82 */ /* 0x000fcc0008000000 */
.L_x_6:
        /* <DEDUP_REMOVED lines=181> */
[----:B------:R-:W-:Y:S05]  /*1a00*/  @P0 BRA `(.L_x_3) ;  /* 0x0000000800fc0947 */ /* 0x000fea0003800000 */
[----:B------:R-:W-:Y:S01]  /*1a10*/  UMOV UR4, URZ ;  /* 0x000000ff00047c82 */ /* 0x000fe20008000000 */
[----:B------:R-:W-:Y:S01]  /*1a20*/  UMOV UR5, URZ ;  /* 0x000000ff00057c82 */ /* 0x000fe20008000000 */
[----:B------:R-:W-:Y:S02]  /*1a30*/  IMAD.MOV.U32 R16, RZ, RZ, RZ ;  /* 0x000000ffff107224 */ /* 0x000fe400078e00ff */
[----:B-1----:R-:W-:Y:S02]  /*1a40*/  IMAD.MOV.U32 R3, RZ, RZ, RZ ;  /* 0x000000ffff037224 */ /* 0x002fe400078e00ff */
[----:B------:R-:W-:Y:S02]  /*1a50*/  IMAD.U32 R5, RZ, RZ, UR4 ;  /* 0x00000004ff057e24 */ /* 0x000fe4000f8e00ff */
[----:B------:R-:W-:Y:S02]  /*1a60*/  IMAD.U32 R4, RZ, RZ, UR5 ;  /* 0x00000005ff047e24 */ /* 0x000fe4000f8e00ff */
[----:B------:R-:W-:-:S02]  /*1a70*/  IMAD.U32 R7, RZ, RZ, UR4 ;  /* 0x00000004ff077e24 */ /* 0x000fc4000f8e00ff */
[----:B------:R-:W-:-:S07]  /*1a80*/  IMAD.U32 R6, RZ, RZ, UR5 ;  /* 0x00000005ff067e24 */ /* 0x000fce000f8e00ff */
.L_x_9:
[----:B------:R-:W-:-:S06]  /*1a90*/  IMAD R17, R16, 0x4, R1 ;  /* 0x0000000410117824 */ /* 0x000fcc00078e0201 */
[----:B------:R-:W5:Y:S01]  /*1aa0*/  LDL R17, [R17+0x4] ;  /* 0x0000040011117983 */ /* 0x000f620000100800 */
[----:B------:R-:W-:Y:S01]  /*1ab0*/  IMAD.SHL.U32 R18, R16, 0x20, RZ ;  /* 0x0000002010127824 */ /* 0x000fe200078e00ff */
[----:B------:R-:W-:-:S06]  /*1ac0*/  UMOV UR4, URZ ;  /* 0x000000ff00047c82 */ /* 0x000fcc0008000000 */
.L_x_8:
        /* <DEDUP_REMOVED lines=10> */
[----:B------:R-:W4:Y:S04]  /*1b70*/  @P3 LDG.E R26, desc[UR6][R10.64+0x4c] ;  /* 0x00004c060a1a3981 */ /* 0x000f28000c1e1900 */
[----:B------:R-:W4:Y:S04]  /*1b80*/  @!P0 LDG.E R19, desc[UR6][R10.64+0x4] ;  /* 0x000004060a138981 */ /* 0x000f28000c1e1900 */
[----:B------:R-:W4:Y:S04]  /*1b90*/  @!P0 LDG.E R21, desc[UR6][R10.64+0xc] ;  /* 0x00000c060a158981 */ /* 0x000f28000c1e1900 */
[----:B------:R-:W4:Y:S01]  /*1ba0*/  @P3 LDG.E R25, desc[UR6][R10.64+0x40] ;  /* 0x000040060a193981 */ /* 0x000f22000c1e1900 */
[----:B--2---:R-:W-:-:S03]  /*1bb0*/  @!P0 LOP3.LUT R5, R5, R20, RZ, 0x3c, !PT ;  /* 0x0000001405058212 */ /* 0x004fc600078e3cff */
[----:B------:R-:W2:Y:S01]  /*1bc0*/  @!P0 LDG.E R20, desc[UR6][R10.64] ;  /* 0x000000060a148981 */ /* 0x000ea2000c1e1900 */
[----:B---3--:R-:W-:-:S03]  /*1bd0*/  @P1 LOP3.LUT R5, R5, R22, RZ, 0x3c, !PT ;  /* 0x0000001605051212 */ /* 0x008fc600078e3cff */
[----:B------:R-:W3:Y:S01]  /*1be0*/  @!P0 LDG.E R22, desc[UR6][R10.64+0x8] ;  /* 0x000008060a168981 */ /* 0x000ee2000c1e1900 */
[----:B----4-:R-:W-:-:S03]  /*1bf0*/  @P2 LOP3.LUT R5, R5, R24, RZ, 0x3c, !PT ;  /* 0x0000001805052212 */ /* 0x010fc600078e3cff */
[----:B------:R-:W4:Y:S01]  /*1c00*/  @P4 LDG.E R24, desc[UR6][R10.64+0x60] ;  /* 0x000060060a184981 */ /* 0x000f22000c1e1900 */
[----:B------:R-:W-:-:S03]  /*1c10*/  @P3 LOP3.LUT R5, R5, R26, RZ, 0x3c, !PT ;  /* 0x0000001a05053212 */ /* 0x000fc600078e3cff */
[----:B------:R-:W4:Y:S01]  /*1c20*/  @P5 LDG.E R26, desc[UR6][R10.64+0x74] ;  /* 0x000074060a1a5981 */ /* 0x000f22000c1e1900 */
[----:B------:R-:W-:-:S03]  /*1c30*/  @!P0 LOP3.LUT R6, R6, R19, RZ, 0x3c, !PT ;  /* 0x0000001306068212 */ /* 0x000fc600078e3cff */
[----:B------:R-:W4:Y:S01]  /*1c40*/  @P1 LDG.E R19, desc[UR6][R10.64+0x18] ;  /* 0x000018060a131981 */ /* 0x000f22000c1e1900 */
[----:B------:R-:W-:-:S03]  /*1c50*/  @!P0 LOP3.LUT R4, R4, R21, RZ, 0x3c, !PT ;  /* 0x0000001504048212 */ /* 0x000fc600078e3cff */
[----:B------:R-:W4:Y:S01]  /*1c60*/  @P1 LDG.E R21, desc[UR6][R10.64+0x20] ;  /* 0x000020060a151981 */ /* 0x000f22000c1e1900 */
[----:B--2---:R-:W-:-:S03]  /*1c70*/  @!P0 LOP3.LUT R3, R3, R20, RZ, 0x3c, !PT ;  /* 0x0000001403038212 */ /* 0x004fc600078e3cff */
[----:B------:R-:W2:Y:S01]  /*1c80*/  @P1 LDG.E R20, desc[UR6][R10.64+0x14] ;  /* 0x000014060a141981 */ /* 0x000ea2000c1e1900 */
[----:B---3--:R-:W-:-:S03]  /*1c90*/  @!P0 LOP3.LUT R7, R7, R22, RZ, 0x3c, !PT ;  /* 0x0000001607078212 */ /* 0x008fc600078e3cff */
[----:B------:R-:W3:Y:S01]  /*1ca0*/  @P1 LDG.E R22, desc[UR6][R10.64+0x1c] ;  /* 0x00001c060a161981 */ /* 0x000ee2000c1e1900 */
[----:B----4-:R-:W-:-:S03]  /*1cb0*/  @P4 LOP3.LUT R5, R5, R24, RZ, 0x3c, !PT ;  /* 0x0000001805054212 */ /* 0x010fc600078e3cff */
[----:B------:R-:W4:Y:S01]  /*1cc0*/  @P2 LDG.E R24, desc[UR6][R10.64+0x28] ;  /* 0x000028060a182981 */ /* 0x000f22000c1e1900 */
[----:B------:R-:W-:-:S03]  /*1cd0*/  @P1 LOP3.LUT R6, R6, R19, RZ, 0x3c, !PT ;  /* 0x0000001306061212 */ /* 0x000fc600078e3cff */
[----:B------:R-:W4:Y:S01]  /*1ce0*/  @P2 LDG.E R19, desc[UR6][R10.64+0x2c] ;  /* 0x00002c060a132981 */ /* 0x000f22000c1e1900 */
[----:B------:R-:W-:-:S03]  /*1cf0*/  @P1 LOP3.LUT R4, R4, R21, RZ, 0x3c, !PT ;  /* 0x0000001504041212 */ /* 0x000fc600078e3cff */
        /* <DEDUP_REMOVED lines=9> */
[----:B------:R-:W-:Y:S02]  /*1d90*/  @P2 LOP3.LUT R4, R4, R21, RZ, 0x3c, !PT ;  /* 0x0000001504042212 */ /* 0x000fe400078e3cff */
[----:B------:R-:W-:Y:S01]  /*1da0*/  @P3 LOP3.LUT R6, R6, R25, RZ, 0x3c, !PT ;  /* 0x0000001906063212 */ /* 0x000fe200078e3cff */
        /* <DEDUP_REMOVED lines=20> */
[----:B------:R-:W-:Y:S02]  /*1ef0*/  LOP3.LUT P0, RZ, R23, 0x80, RZ, 0xc0, !PT ;  /* 0x0000008017ff7812 */ /* 0x000fe4000780c0ff */
[----:B------:R-:W-:Y:S02]  /*1f00*/  @P5 LOP3.LUT R5, R5, R26, RZ, 0x3c, !PT ;  /* 0x0000001a05055212 */ /* 0x000fe400078e3cff */
[----:B------:R-:W4:Y:S01]  /*1f10*/  @P6 LDG.E R26, desc[UR6][R10.64+0x88] ;  /* 0x000088060a1a6981 */ /* 0x000f22000c1e1900 */
[----:B------:R-:W-:-:S03]  /*1f20*/  @P5 LOP3.LUT R6, R6, R19, RZ, 0x3c, !PT ;  /* 0x0000001306065212 */ /* 0x000fc600078e3cff */
[----:B------:R-:W4:Y:S01]  /*1f30*/  @P6 LDG.E R19, desc[UR6][R10.64+0x84] ;  /* 0x000084060a136981 */ /* 0x000f22000c1e1900 */
[----:B------:R-:W-:-:S04]  /*1f40*/  @P5 LOP3.LUT R4, R4, R21, RZ, 0x3c, !PT ;  /* 0x0000001504045212 */ /* 0x000fc800078e3cff */
        /* <DEDUP_REMOVED lines=9> */
[----:B------:R-:W-:Y:S02]  /*1fe0*/  @P6 LOP3.LUT R5, R5, R26, RZ, 0x3c, !PT ;  /* 0x0000001a05056212 */ /* 0x000fe400078e3cff */
[----:B------:R-:W-:Y:S02]  /*1ff0*/  @P6 LOP3.LUT R4, R4, R19, RZ, 0x3c, !PT ;  /* 0x0000001304046212 */ /* 0x000fe400078e3cff */
[----:B------:R-:W-:Y:S02]  /*2000*/  @P0 LOP3.LUT R6, R6, R21, RZ, 0x3c, !PT ;  /* 0x0000001506060212 */ /* 0x000fe400078e3cff */
[----:B------:R-:W-:Y:S02]  /*2010*/  @P0 LOP3.LUT R4, R4, R25, RZ, 0x3c, !PT ;  /* 0x0000001904040212 */ /* 0x000fe400078e3cff */
[----:B--2---:R-:W-:Y:S02]  /*2020*/  @P0 LOP3.LUT R3, R3, R20, RZ, 0x3c, !PT ;  /* 0x0000001403030212 */ /* 0x004fe400078e3cff */
[----:B---3--:R-:W-:-:S02]  /*2030*/  @P0 LOP3.LUT R7, R7, R22, RZ, 0x3c, !PT ;  /* 0x0000001607070212 */ /* 0x008fc400078e3cff */
[----:B----4-:R-:W-:Y:S02]  /*2040*/  @P0 LOP3.LUT R5, R5, R24, RZ, 0x3c, !PT ;  /* 0x0000001805050212 */ /* 0x010fe400078e3cff */
[----:B------:R-:W-:-:S13]  /*2050*/  R2P PR, R23.B1, 0x7f ;  /* 0x0000007f17007804 */ /* 0x000fda0000001000 */
[----:B------:R-:W2:Y:S04]  /*2060*/  @P0 LDG.E R22, desc[UR6][R10.64+0xa0] ;  /* 0x0000a0060a160981 */ /* 0x000ea8000c1e1900 */
[----:B------:R-:W3:Y:S04]  /*2070*/  @P0 LDG.E R19, desc[UR6][R10.64+0xa4] ;  /* 0x0000a4060a130981 */ /* 0x000ee8000c1e1900 */
[----:B------:R-:W4:Y:S04]  /*2080*/  @P0 LDG.E R21, desc[UR6][R10.64+0xac] ;  /* 0x0000ac060a150981 */ /* 0x000f28000c1e1900 */
        /* <DEDUP_REMOVED lines=14> */
[----:B------:R-:W-:Y:S02]  /*2170*/  LOP3.LUT P0, RZ, R23, 0x8000, RZ, 0xc0, !PT ;  /* 0x0000800017ff7812 */ /* 0x000fe4000780c0ff */
        /* <DEDUP_REMOVED lines=22> */
[----:B------:R-:W-:Y:S01]  /*22e0*/  @P2 LOP3.LUT R5, R5, R24, RZ, 0x3c, !PT ;  /* 0x0000001805052212 */ /* 0x000fe200078e3cff */
[----:B------:R-:W4:Y:S04]  /*22f0*/  @P4 LDG.E R23, desc[UR6][R10.64+0xfc] ;  /* 0x0000fc060a174981 */ /* 0x000f28000c1e1900 */
        /* <DEDUP_REMOVED lines=12> */
[----:B------:R-:W3:Y:S01]  /*23c0*/  @P5 LDG.E R23, desc[UR6][R10.64+0x110] ;  /* 0x000110060a175981 */ /* 0x000ee2000c1e1900 */
[----:B------:R-:W-:-:S03]  /*23d0*/  @P4 LOP3.LUT R3, R3, R24, RZ, 0x3c, !PT ;  /* 0x0000001803034212 */ /* 0x000fc600078e3cff */
[----:B------:R-:W3:Y:S01]  /*23e0*/  @P5 LDG.E R24, desc[UR6][R10.64+0x10c] ;  /* 0x00010c060a185981 */ /* 0x000ee2000c1e1900 */
[----:B------:R-:W-:-:S03]  /*23f0*/  @P4 LOP3.LUT R5, R5, R20, RZ, 0x3c, !PT ;  /* 0x0000001405054212 */ /* 0x000fc600078e3cff */
[----:B------:R-:W3:Y:S01]  /*2400*/  @P6 LDG.E R20, desc[UR6][R10.64+0x120] ;  /* 0x000120060a146981 */ /* 0x000ee2000c1e1900 */
[----:B------:R-:W-:-:S03]  /*2410*/  @P5 LOP3.LUT R5, R5, R26, RZ, 0x3c, !PT ;  /* 0x0000001a05055212 */ /* 0x000fc600078e3cff */
[----:B------:R-:W3:Y:S01]  /*2420*/  @P0 LDG.E R26, desc[UR6][R10.64+0x134] ;  /* 0x000134060a1a0981 */ /* 0x000ee2000c1e1900 */
[----:B--2---:R-:W-:-:S03]  /*2430*/  @P5 LOP3.LUT R3, R3, R22, RZ, 0x3c, !PT ;  /* 0x0000001603035212 */ /* 0x004fc600078e3cff */
[----:B------:R-:W2:Y:S01]  /*2440*/  @P6 LDG.E R22, desc[UR6][R10.64+0x128] ;  /* 0x000128060a166981 */ /* 0x000ea2000c1e1900 */
[----:B------:R-:W-:-:S03]  /*2450*/  @P6 LOP3.LUT R3, R3, R28, RZ, 0x3c, !PT ;  /* 0x0000001c03036212 */ /* 0x000fc600078e3cff */
[----:B------:R-:W2:Y:S01]  /*2460*/  @P0 LDG.E R28, desc[UR6][R10.64+0x13c] ;  /* 0x00013c060a1c0981 */ /* 0x000ea2000c1e1900 */
[----:B----4-:R-:W-:-:S03]  /*2470*/  @P5 LOP3.LUT R6, R6, R21, RZ, 0x3c, !PT ;  /* 0x0000001506065212 */ /* 0x010fc600078e3cff */
[----:B------:R-:W4:Y:S01]  /*2480*/  @P6 LDG.E R21, desc[UR6][R10.64+0x124] ;  /* 0x000124060a156981 */ /* 0x000f22000c1e1900 */
[----:B---3--:R-:W-:Y:S02]  /*2490*/  @P5 LOP3.LUT R4, R4, R23, RZ, 0x3c, !PT ;  /* 0x0000001704045212 */ /* 0x008fe400078e3cff */
[----:B------:R-:W-:Y:S01]  /*24a0*/  @P6 LOP3.LUT R6, R6, R19, RZ, 0x3c, !PT ;  /* 0x0000001306066212 */ /* 0x000fe200078e3cff */
[----:B------:R-:W3:Y:S01]  /*24b0*/  @P0 LDG.E R23, desc[UR6][R10.64+0x138] ;  /* 0x000138060a170981 */ /* 0x000ee2000c1e1900 */
[----:B------:R-:W-:-:S03]  /*24c0*/  @P5 LOP3.LUT R7, R7, R24, RZ, 0x3c, !PT ;  /* 0x0000001807075212 */ /* 0x000fc600078e3cff */
[----:B------:R-:W3:Y:S04]  /*24d0*/  @P0 LDG.E R24, desc[UR6][R10.64+0x12c] ;  /* 0x00012c060a180981 */ /* 0x000ee8000c1e1900 */
[----:B------:R-:W3:Y:S01]  /*24e0*/  @P0 LDG.E R19, desc[UR6][R10.64+0x130] ;  /* 0x000130060a130981 */ /* 0x000ee2000c1e1900 */
[----:B------:R-:W-:-:S04]  /*24f0*/  UIADD3 UR4, UPT, UPT, UR4, 0x10, URZ ;  /* 0x0000001004047890 */ /* 0x000fc8000fffe0ff */
[----:B------:R-:W-:Y:S01]  /*2500*/  UISETP.NE.AND UP0, UPT, UR4, 0x20, UPT ;  /* 0x000000200400788c */ /* 0x000fe2000bf05270 */
[----:B------:R-:W-:-:S04]  /*2510*/  @P6 LOP3.LUT R7, R7, R20, RZ, 0x3c, !PT ;  /* 0x0000001407076212 */ /* 0x000fc800078e3cff */
[----:B------:R-:W-:Y:S02]  /*2520*/  @P0 LOP3.LUT R7, R7, R26, RZ, 0x3c, !PT ;  /* 0x0000001a07070212 */ /* 0x000fe400078e3cff */
[----:B--2---:R-:W-:-:S04]  /*2530*/  @P6 LOP3.LUT R5, R5, R22, RZ, 0x3c, !PT ;  /* 0x0000001605056212 */ /* 0x004fc800078e3cff */
[----:B------:R-:W-:Y:S02]  /*2540*/  @P0 LOP3.LUT R5, R5, R28, RZ, 0x3c, !PT ;  /* 0x0000001c05050212 */ /* 0x000fe400078e3cff */
[----:B----4-:R-:W-:-:S04]  /*2550*/  @P6 LOP3.LUT R4, R4, R21, RZ, 0x3c, !PT ;  /* 0x0000001504046212 */ /* 0x010fc800078e3cff */
[----:B---3--:R-:W-:Y:S02]  /*2560*/  @P0 LOP3.LUT R4, R4, R23, RZ, 0x3c, !PT ;  /* 0x0000001704040212 */ /* 0x008fe400078e3cff */
[----:B------:R-:W-:Y:S02]  /*2570*/  @P0 LOP3.LUT R3, R3, R24, RZ, 0x3c, !PT ;  /* 0x0000001803030212 */ /* 0x000fe400078e3cff */
[----:B------:R-:W-:Y:S01]  /*2580*/  @P0 LOP3.LUT R6, R6, R19, RZ, 0x3c, !PT ;  /* 0x0000001306060212 */ /* 0x000fe200078e3cff */
[----:B------:R-:W-:Y:S06]  /*2590*/  BRA.U UP0, `(.L_x_8) ;  /* 0xfffffff5004c7547 */ /* 0x000fec000b83ffff */
[----:B------:R-:W-:-:S05]  /*25a0*/  VIADD R16, R16, 0x1 ;  /* 0x0000000110107836 */ /* 0x000fca0000000000 */
[----:B------:R-:W-:-:S13]  /*25b0*/  ISETP.NE.AND P0, PT, R16, 0x5, PT ;  /* 0x000000051000780c */ /* 0x000fda0003f05270 */
[----:B------:R-:W-:Y:S05]  /*25c0*/  @P0 BRA `(.L_x_9) ;  /* 0xfffffff400300947 */ /* 0x000fea000383ffff */
[----:B------:R2:W-:Y:S04]  /*25d0*/  STL [R1+0x4], R3 ;  /* 0x0000040301007387 */ /* 0x0005e80000100800 */
[----:B------:R2:W-:Y:S04]  /*25e0*/  STL.64 [R1+0x8], R6 ;  /* 0x0000080601007387 */ /* 0x0005e80000100a00 */
[----:B------:R2:W-:Y:S02]  /*25f0*/  STL.64 [R1+0x10], R4 ;  /* 0x0000100401007387 */ /* 0x0005e40000100a00 */
.L_x_3:
[----:B------:R-:W-:Y:S05]  /*2600*/  BSYNC.RECONVERGENT B1 ;  /* 0x0000000000017941 */ /* 0x000fea0003800200 */
.L_x_2:
[----:B------:R-:W-:Y:S01]  /*2610*/  ISETP.GT.U32.AND P0, PT, R14, 0x3, PT ;  /* 0x000000030e00780c */ /* 0x000fe20003f04070 */
[----:B------:R-:W-:Y:S01]  /*2620*/  VIADD R2, R2, 0x1 ;  /* 0x0000000102027836 */ /* 0x000fe20000000000 */
[--C-:B------:R-:W-:Y:S02]  /*2630*/  SHF.R.U64 R14, R14, 0x2, R15.reuse ;  /* 0x000000020e0e7819 */ /* 0x100fe4000000120f */
[----:B------:R-:W-:Y:S02]  /*2640*/  ISETP.GT.U32.AND.EX P0, PT, R15, RZ, PT, P0 ;  /* 0x000000ff0f00720c */ /* 0x000fe40003f04100 */
[----:B------:R-:W-:-:S11]  /*2650*/  SHF.R.U32.HI R15, RZ, 0x2, R15 ;  /* 0x00000002ff0f7819 */ /* 0x000fd6000001160f */
[----:B------:R-:W-:Y:S05]  /*2660*/  @P0 BRA `(.L_x_10) ;  /* 0xffffffd800cc0947 */ /* 0x000fea000383ffff */
.L_x_1:
[----:B------:R-:W-:Y:S05]  /*2670*/  BSYNC.RECONVERGENT B0 ;  /* 0x0000000000007941 */ /* 0x000fea0003800200 */
.L_x_0:
[----:B------:R-:W3:Y:S01]  /*2680*/  S2R R14, SR_TID.X ;  /* 0x00000000000e7919 */ /* 0x000ee20000002100 */
[----:B------:R-:W4:Y:S01]  /*2690*/  S2UR UR5, SR_CgaCtaId ;  /* 0x00000000000579c3 */ /* 0x000f220000008800 */
[----:B------:R-:W-:Y:S01]  /*26a0*/  UMOV UR4, 0x400 ;  /* 0x0000040000047882 */ /* 0x000fe20000000000 */
[----:B------:R-:W-:Y:S02]  /*26b0*/  IMAD R8, R13, -0x658354e5, R12 ;  /* 0x9a7cab1b0d087824 */ /* 0x000fe400078e020c */
[----:B------:R-:W-:Y:S02]  /*26c0*/  IMAD.MOV.U32 R11, RZ, RZ, R3 ;  /* 0x000000ffff0b7224 */ /* 0x000fe400078e0003 */
[----:B------:R-:W-:Y:S02]  /*26d0*/  IMAD.MOV.U32 R9, RZ, RZ, R6 ;  /* 0x000000ffff097224 */ /* 0x000fe400078e0006 */
[----:B012---:R-:W-:Y:S02]  /*26e0*/  IMAD.MOV.U32 R6, RZ, RZ, RZ ;  /* 0x000000ffff067224 */ /* 0x007fe400078e00ff */
[----:B------:R-:W-:-:S02]  /*26f0*/  IMAD.MOV.U32 R3, RZ, RZ, RZ ;  /* 0x000000ffff037224 */ /* 0x000fc400078e00ff */
[----:B------:R-:W-:Y:S01]  /*2700*/  VIADD R8, R8, 0x6a788e ;  /* 0x006a788e08087836 */ /* 0x000fe20000000000 */
[----:B----4-:R-:W-:-:S03]  /*2710*/  ULEA UR5, UR5, UR4, 0x18 ;  /* 0x0000000405057291 */ /* 0x010fc6000f8ec0ff */
[----:B------:R-:W-:-:S03]  /*2720*/  UMOV UR4, URZ ;  /* 0x000000ff00047c82 */ /* 0x000fc60008000000 */
[----:B---3--:R-:W-:-:S07]  /*2730*/  LEA R2, R14, UR5, 0x3 ;  /* 0x000000050e027c11 */ /* 0x008fce000f8e18ff */
.L_x_11:
[----:B------:R-:W-:Y:S01]  /*2740*/  SHF.R.U32.HI R10, RZ, 0x2, R11 ;  /* 0x00000002ff0a7819 */ /* 0x000fe2000001160b */
[----:B------:R-:W-:Y:S01]  /*2750*/  UIADD3 UR4, UPT, UPT, UR4, 0x4, URZ ;  /* 0x0000000404047890 */ /* 0x000fe2000fffe0ff */
[----:B------:R-:W-:Y:S02]  /*2760*/  SHF.R.U32.HI R16, RZ, 0x2, R9 ;  /* 0x00000002ff107819 */ /* 0x000fe40000011609 */
[----:B------:R-:W-:Y:S01]  /*2770*/  LOP3.LUT R10, R10, R11, RZ, 0x3c, !PT ;  /* 0x0000000b0a0a7212 */ /* 0x000fe200078e3cff */
[----:B------:R-:W-:Y:S01]  /*2780*/  IMAD.SHL.U32 R11, R5, 0x10, RZ ;  /* 0x00000010050b7824 */ /* 0x000fe200078e00ff */
[----:B------:R-:W-:Y:S01]  /*2790*/  LOP3.LUT R16, R16, R9, RZ, 0x3c, !PT ;  /* 0x0000000910107212 */ /* 0x000fe200078e3cff */
[----:B------:R-:W-:Y:S01]  /*27a0*/  UISETP.NE.AND UP0, UPT, UR4, 0x10000, UPT ;  /* 0x000100000400788c */ /* 0x000fe2000bf05270 */
[----:B------:R-:W-:Y:S01]  /*27b0*/  SHF.R.U32.HI R13, RZ, 0x2, R4 ;  /* 0x00000002ff0d7819 */ /* 0x000fe20000011604 */
[----:B------:R-:W-:-:S03]  /*27c0*/  IMAD.SHL.U32 R12, R10, 0x2, RZ ;  /* 0x000000020a0c7824 */ /* 0x000fc600078e00ff */
[----:B------:R-:W-:Y:S02]  /*27d0*/  LOP3.LUT R4, R13, R4, RZ, 0x3c, !PT ;  /* 0x000000040d047212 */ /* 0x000fe400078e3cff */
[----:B------:R-:W-:Y:S01]  /*27e0*/  LOP3.LUT R12, R10, R12, R11, 0x96, !PT ;  /* 0x0000000c0a0c7212 */ /* 0x000fe200078e960b */
[----:B------:R-:W-:-:S03]  /*27f0*/  IMAD.SHL.U32 R10, R16, 0x2, RZ ;  /* 0x00000002100a7824 */ /* 0x000fc600078e00ff */
[----:B------:R-:W-:Y:S02]  /*2800*/  LOP3.LUT R9, R12, R5, RZ, 0x3c, !PT ;  /* 0x000000050c097212 */ /* 0x000fe400078e3cff */
[----:B------:R-:W-:-:S03]  /*2810*/  SHF.R.U32.HI R12, RZ, 0x2, R7 ;  /* 0x00000002ff0c7819 */ /* 0x000fc60000011607 */
[C---:B------:R-:W-:Y:S01]  /*2820*/  IMAD.SHL.U32 R11, R9.reuse, 0x10, RZ ;  /* 0x00000010090b7824 */ /* 0x040fe200078e00ff */
[----:B------:R-:W-:Y:S01]  /*2830*/  LOP3.LUT R12, R12, R7, RZ, 0x3c, !PT ;  /* 0x000000070c0c7212 */ /* 0x000fe200078e3cff */
[----:B------:R-:W-:-:S03]  /*2840*/  IMAD.IADD R15, R9, 0x1, R8 ;  /* 0x00000001090f7824 */ /* 0x000fc600078e0208 */
[----:B------:R-:W-:Y:S02]  /*2850*/  LOP3.LUT R10, R16, R10, R11, 0x96, !PT ;  /* 0x0000000a100a7212 */ /* 0x000fe400078e960b */
[----:B------:R-:W-:Y:S02]  /*2860*/  I2FP.F32.U32 R15, R15 ;  /* 0x0000000f000f7245 */ /* 0x000fe40000201000 */
[----:B------:R-:W-:Y:S01]  /*2870*/  LOP3.LUT R7, R10, R9, RZ, 0x3c, !PT ;  /* 0x000000090a077212 */ /* 0x000fe200078e3cff */
[----:B------:R-:W-:-:S03]  /*2880*/  IMAD.SHL.U32 R10, R12, 0x2, RZ ;  /* 0x000000020c0a7824 */ /* 0x000fc600078e00ff */
[----:B------:R-:W-:Y:S01]  /*2890*/  SHF.R.U32.HI R16, RZ, 0x2, R7 ;  /* 0x00000002ff107819 */ /* 0x000fe20000011607 */
[----:B------:R-:W-:-:S03]  /*28a0*/  IMAD.SHL.U32 R11, R7, 0x10, RZ ;  /* 0x00000010070b7824 */ /* 0x000fc600078e00ff */
[-C--:B------:R-:W-:Y:S02]  /*28b0*/  LOP3.LUT R16, R16, R7.reuse, RZ, 0x3c, !PT ;  /* 0x0000000710107212 */ /* 0x080fe400078e3cff */
[----:B------:R-:W-:Y:S02]  /*28c0*/  LOP3.LUT R10, R12, R10, R11, 0x96, !PT ;  /* 0x0000000a0c0a7212 */ /* 0x000fe400078e960b */
[----:B------:R-:W-:Y:S02]  /*28d0*/  SHF.R.U32.HI R12, RZ, 0x2, R5 ;  /* 0x00000002ff0c7819 */ /* 0x000fe40000011605 */
[----:B------:R-:W-:Y:S01]  /*28e0*/  LOP3.LUT R13, R10, R7, RZ, 0x3c, !PT ;  /* 0x000000070a0d7212 */ /* 0x000fe200078e3cff */
[----:B------:R-:W-:Y:S01]  /*28f0*/  IMAD.SHL.U32 R10, R4, 0x2, RZ ;  /* 0x00000002040a7824 */ /* 0x000fe200078e00ff */
[----:B------:R-:W-:-:S03]  /*2900*/  LOP3.LUT R12, R12, R5, RZ, 0x3c, !PT ;  /* 0x000000050c0c7212 */ /* 0x000fc600078e3cff */
[----:B------:R-:W-:-:S05]  /*2910*/  IMAD.SHL.U32 R11, R13, 0x10, RZ ;  /* 0x000000100d0b7824 */ /* 0x000fca00078e00ff */
[----:B------:R-:W-:Y:S01]  /*2920*/  LOP3.LUT R10, R4, R10, R11, 0x96, !PT ;  /* 0x0000000a040a7212 */ /* 0x000fe200078e960b */
[----:B------:R-:W-:-:S03]  /*2930*/  IMAD.SHL.U32 R4, R12, 0x2, RZ ;  /* 0x000000020c047824 */ /* 0x000fc600078e00ff */
[----:B------:R-:W-:Y:S02]  /*2940*/  LOP3.LUT R11, R10, R13, RZ, 0x3c, !PT ;  /* 0x0000000d0a0b7212 */ /* 0x000fe400078e3cff */
[----:B------:R-:W-:Y:S02]  /*2950*/  SHF.R.U32.HI R10, RZ, 0x2, R9 ;  /* 0x00000002ff0a7819 */ /* 0x000fe40000011609 */
[----:B------:R-:W-:Y:S01]  /*2960*/  IADD3 R18, PT, PT, R8, 0x10974f, R11 ;  /* 0x0010974f08127810 */ /* 0x000fe20007ffe00b */
[----:B------:R-:W-:-:S05]  /*2970*/  IMAD.SHL.U32 R5, R11, 0x10, RZ ;  /* 0x000000100b057824 */ /* 0x000fca00078e00ff */
[----:B------:R-:W-:Y:S02]  /*2980*/  LOP3.LUT R4, R12, R4, R5, 0x96, !PT ;  /* 0x000000040c047212 */ /* 0x000fe400078e9605 */
[----:B------:R-:W-:Y:S01]  /*2990*/  LOP3.LUT R5, R10, R9, RZ, 0x3c, !PT ;  /* 0x000000090a057212 */ /* 0x000fe200078e3cff */
[----:B------:R-:W-:Y:S01]  /*29a0*/  IMAD.MOV.U32 R10, RZ, RZ, 0x2f800000 ;  /* 0x2f800000ff0a7424 */ /* 0x000fe200078e00ff */
[----:B------:R-:W-:Y:S02]  /*29b0*/  IADD3 R12, PT, PT, R8, 0x587c5, R7 ;  /* 0x000587c5080c7810 */ /* 0x000fe40007ffe007 */
[----:B------:R-:W-:Y:S01]  /*29c0*/  LOP3.LUT R9, R4, R11, RZ, 0x3c, !PT ;  /* 0x0000000b04097212 */ /* 0x000fe200078e3cff */
[----:B------:R-:W-:Y:S01]  /*29d0*/  FFMA R15, R15, R10, 1.1641532182693481445e-10 ;  /* 0x2f0000000f0f7423 */ /* 0x000fe2000000000a */
[----:B------:R-:W-:Y:S01]  /*29e0*/  I2FP.F32.U32 R17, R12 ;  /* 0x0000000c00117245 */ /* 0x000fe20000201000 */
[----:B------:R-:W-:Y:S01]  /*29f0*/  IMAD.SHL.U32 R12, R5, 0x2, RZ ;  /* 0x00000002050c7824 */ /* 0x000fe200078e00ff */
[----:B------:R-:W-:Y:S01]  /*2a00*/  IADD3 R19, PT, PT, R8, 0x161f14, R9 ;  /* 0x00161f1408137810 */ /* 0x000fe20007ffe009 */
[----:B------:R-:W-:-:S02]  /*2a10*/  IMAD.SHL.U32 R4, R9, 0x10, RZ ;  /* 0x0000001009047824 */ /* 0x000fc400078e00ff */
[----:B------:R-:W-:Y:S01]  /*2a20*/  FFMA R17, R17, R10, 1.1641532182693481445e-10 ;  /* 0x2f00000011117423 */ /* 0x000fe2000000000a */
[----:B------:R-:W-:Y:S02]  /*2a30*/  I2FP.F32.U32 R19, R19 ;  /* 0x0000001300137245 */ /* 0x000fe40000201000 */
[----:B------:R-:W-:Y:S01]  /*2a40*/  LOP3.LUT R4, R5, R12, R4, 0x96, !PT ;  /* 0x0000000c05047212 */ /* 0x000fe200078e9604 */
[----:B------:R-:W-:Y:S01]  /*2a50*/  FMUL R12, R17, R17 ;  /* 0x00000011110c7220 */ /* 0x000fe20000400000 */
[--C-:B------:R-:W-:Y:S01]  /*2a60*/  IADD3 R17, PT, PT, R8, 0xb0f8a, R13.reuse ;  /* 0x000b0f8a08117810 */ /* 0x100fe20007ffe00d */
[----:B------:R-:W-:Y:S01]  /*2a70*/  FFMA R19, R19, R10, 1.1641532182693481445e-10 ;  /* 0x2f00000013137423 */ /* 0x000fe2000000000a */
[----:B------:R-:W-:Y:S01]  /*2a80*/  LOP3.LUT R7, R4, R9, RZ, 0x3c, !PT ;  /* 0x0000000904077212 */ /* 0x000fe200078e3cff */
[----:B------:R-:W-:Y:S02]  /*2a90*/  IMAD.SHL.U32 R4, R16, 0x2, RZ ;  /* 0x0000000210047824 */ /* 0x000fe400078e00ff */
[----:B------:R-:W-:Y:S01]  /*2aa0*/  FFMA R15, R15, R15, R12 ;  /* 0x0000000f0f0f7223 */ /* 0x000fe2000000000c */
[----:B------:R-:W-:Y:S01]  /*2ab0*/  SHF.R.U32.HI R12, RZ, 0x2, R13 ;  /* 0x00000002ff0c7819 */ /* 0x000fe2000001160d */
[----:B------:R-:W-:Y:S01]  /*2ac0*/  IMAD.SHL.U32 R5, R7, 0x10, RZ ;  /* 0x0000001007057824 */ /* 0x000fe200078e00ff */
[----:B------:R-:W-:-:S02]  /*2ad0*/  I2FP.F32.U32 R17, R17 ;  /* 0x0000001100117245 */ /* 0x000fc40000201000 */
[----:B------:R-:W-:Y:S02]  /*2ae0*/  LOP3.LUT R13, R12, R13, RZ, 0x3c, !PT ;  /* 0x0000000d0c0d7212 */ /* 0x000fe400078e3cff */
[----:B------:R-:W-:Y:S01]  /*2af0*/  LOP3.LUT R4, R16, R4, R5, 0x96, !PT ;  /* 0x0000000410047212 */ /* 0x000fe200078e9605 */
[----:B------:R0:W1:Y:S01]  /*2b00*/  F2I.TRUNC.NTZ R12, R15 ;  /* 0x0000000f000c7305 */ /* 0x000062000020f100 */
[----:B------:R-:W-:Y:S01]  /*2b10*/  I2FP.F32.U32 R5, R18 ;  /* 0x0000001200057245 */ /* 0x000fe20000201000 */
[-C--:B------:R-:W-:Y:S01]  /*2b20*/  FFMA R17, R17, R10.reuse, 1.1641532182693481445e-10 ;  /* 0x2f00000011117423 */ /* 0x080fe2000000000a */
[----:B------:R-:W-:Y:S02]  /*2b30*/  LOP3.LUT R4, R4, R7, RZ, 0x3c, !PT ;  /* 0x0000000704047212 */ /* 0x000fe400078e3cff */
[----:B------:R-:W-:Y:S01]  /*2b40*/  IADD3 R20, PT, PT, R8, 0x1ba6d9, R7 ;  /* 0x001ba6d908147810 */ /* 0x000fe20007ffe007 */
[----:B------:R-:W-:Y:S01]  /*2b50*/  FFMA R18, R5, R10, 1.1641532182693481445e-10 ;  /* 0x2f00000005127423 */ /* 0x000fe2000000000a */
[----:B------:R-:W-:-:S02]  /*2b60*/  IMAD.SHL.U32 R5, R13, 0x2, RZ ;  /* 0x000000020d057824 */ /* 0x000fc400078e00ff */
[----:B------:R-:W-:Y:S01]  /*2b70*/  IMAD.SHL.U32 R16, R4, 0x10, RZ ;  /* 0x0000001004107824 */ /* 0x000fe200078e00ff */
[----:B0-----:R-:W-:Y:S01]  /*2b80*/  I2FP.F32.U32 R15, R20 ;  /* 0x00000014000f7245 */ /* 0x001fe20000201000 */
[----:B------:R-:W-:-:S03]  /*2b90*/  FMUL R18, R18, R18 ;  /* 0x0000001212127220 */ /* 0x000fc60000400000 */
[----:B------:R-:W-:Y:S01]  /*2ba0*/  LOP3.LUT R5, R13, R5, R16, 0x96, !PT ;  /* 0x000000050d057212 */ /* 0x000fe200078e9610 */
[----:B------:R-:W-:Y:S01]  /*2bb0*/  FFMA R13, R17, R17, R18 ;  /* 0x00000011110d7223 */ /* 0x000fe20000000012 */
[----:B------:R-:W-:Y:S01]  /*2bc0*/  FFMA R15, R15, R10, 1.1641532182693481445e-10 ;  /* 0x2f0000000f0f7423 */ /* 0x000fe2000000000a */
[C---:B------:R-:W-:Y:S02]  /*2bd0*/  IADD3 R17, PT, PT, R8.reuse, 0x212e9e, R4 ;  /* 0x00212e9e08117810 */ /* 0x040fe40007ffe004 */
[----:B------:R-:W-:Y:S01]  /*2be0*/  LOP3.LUT R5, R5, R4, RZ, 0x3c, !PT ;  /* 0x0000000405057212 */ /* 0x000fe200078e3cff */
[----:B------:R-:W-:Y:S01]  /*2bf0*/  FMUL R16, R15, R15 ;  /* 0x0000000f0f107220 */ /* 0x000fe20000400000 */
[----:B------:R-:W-:Y:S01]  /*2c00*/  I2FP.F32.U32 R17, R17 ;  /* 0x0000001100117245 */ /* 0x000fe20000201000 */
[----:B------:R-:W0:Y:S01]  /*2c10*/  F2I.TRUNC.NTZ R13, R13 ;  /* 0x0000000d000d7305 */ /* 0x000e22000020f100 */
[C---:B------:R-:W-:Y:S01]  /*2c20*/  IADD3 R18, PT, PT, R8.reuse, 0x26b663, R5 ;  /* 0x0026b66308127810 */ /* 0x040fe20007ffe005 */
[----:B------:R-:W-:Y:S01]  /*2c30*/  FFMA R16, R19, R19, R16 ;  /* 0x0000001313107223 */ /* 0x000fe20000000010 */
[----:B------:R-:W-:-:S02]  /*2c40*/  VIADD R8, R8, 0x2c3e28 ;  /* 0x002c3e2808087836 */ /* 0x000fc40000000000 */
[----:B------:R-:W-:Y:S01]  /*2c50*/  FFMA R17, R17, R10, 1.1641532182693481445e-10 ;  /* 0x2f00000011117423 */ /* 0x000fe2000000000a */
[----:B------:R-:W-:Y:S02]  /*2c60*/  I2FP.F32.U32 R15, R18 ;  /* 0x00000012000f7245 */ /* 0x000fe40000201000 */
[----:B------:R-:W2:Y:S03]  /*2c70*/  F2I.TRUNC.NTZ R16, R16 ;  /* 0x0000001000107305 */ /* 0x000ea6000020f100 */
[----:B------:R-:W-:-:S04]  /*2c80*/  FFMA R15, R15, R10, 1.1641532182693481445e-10 ;  /* 0x2f0000000f0f7423 */ /* 0x000fc8000000000a */
[----:B------:R-:W-:Y:S01]  /*2c90*/  FMUL R10, R15, R15 ;  /* 0x0000000f0f0a7220 */ /* 0x000fe20000400000 */
[----:B-1----:R-:W-:Y:S02]  /*2ca0*/  IADD3 R15, PT, PT, -R12, 0x1, RZ ;  /* 0x000000010c0f7810 */ /* 0x002fe40007ffe1ff */
[----:B0-----:R-:W-:Y:S01]  /*2cb0*/  IADD3 R13, PT, PT, -R13, 0x1, RZ ;  /* 0x000000010d0d7810 */ /* 0x001fe20007ffe1ff */
[----:B------:R-:W-:-:S03]  /*2cc0*/  FFMA R17, R17, R17, R10 ;  /* 0x0000001111117223 */ /* 0x000fc6000000000a */
[--C-:B------:R-:W-:Y:S02]  /*2cd0*/  IADD3 R18, P0, P1, R13, R6, R15.reuse ;  /* 0x000000060d127210 */ /* 0x100fe4000791e00f */
[----:B------:R-:W-:Y:S01]  /*2ce0*/  SHF.R.S32.HI R6, RZ, 0x1f, R15 ;  /* 0x0000001fff067819 */ /* 0x000fe2000001140f */
[----:B------:R-:W0:Y:S01]  /*2cf0*/  F2I.TRUNC.NTZ R17, R17 ;  /* 0x0000001100117305 */ /* 0x000e22000020f100 */
[----:B------:R-:W-:Y:S02]  /*2d00*/  SHF.R.S32.HI R12, RZ, 0x1f, R13 ;  /* 0x0000001fff0c7819 */ /* 0x000fe4000001140d */
[----:B--2---:R-:W-:Y:S02]  /*2d10*/  IADD3 R10, PT, PT, -R16, 0x1, RZ ;  /* 0x00000001100a7810 */ /* 0x004fe40007ffe1ff */
[----:B------:R-:W-:Y:S02]  /*2d20*/  IADD3.X R12, PT, PT, R12, R3, R6, P0, P1 ;  /* 0x000000030c0c7210 */ /* 0x000fe400007e2406 */
[----:B------:R-:W-:-:S02]  /*2d30*/  SHF.R.S32.HI R3, RZ, 0x1f, R10 ;  /* 0x0000001fff037819 */ /* 0x000fc4000001140a */
[----:B0-----:R-:W-:-:S04]  /*2d40*/  IADD3 R13, PT, PT, -R17, 0x1, RZ ;  /* 0x00000001110d7810 */ /* 0x001fc80007ffe1ff */
[----:B------:R-:W-:Y:S02]  /*2d50*/  IADD3 R6, P0, P1, R13, R18, R10 ;  /* 0x000000120d067210 */ /* 0x000fe4000791e00a */
[----:B------:R-:W-:-:S04]  /*2d60*/  SHF.R.S32.HI R10, RZ, 0x1f, R13 ;  /* 0x0000001fff0a7819 */ /* 0x000fc8000001140d */
[----:B------:R-:W-:Y:S01]  /*2d70*/  IADD3.X R3, PT, PT, R10, R12, R3, P0, P1 ;  /* 0x0000000c0a037210 */ /* 0x000fe200007e2403 */
[----:B------:R-:W-:Y:S06]  /*2d80*/  BRA.U UP0, `(.L_x_11) ;  /* 0xfffffff9006c7547 */ /* 0x000fec000b83ffff */
[----:B------:R-:W-:Y:S01]  /*2d90*/  ISETP.NE.AND P0, PT, R14, RZ, PT ;  /* 0x000000ff0e00720c */ /* 0x000fe20003f05270 */
[----:B------:R-:W-:-:S05]  /*2da0*/  IMAD.MOV.U32 R7, RZ, RZ, R3 ;  /* 0x000000ffff077224 */ /* 0x000fca00078e0003 */
[----:B------:R0:W-:Y:S07]  /*2db0*/  STS.64 [R2], R6 ;  /* 0x0000000602007388 */ /* 0x0001ee0000000a00 */
[----:B------:R-:W-:Y:S05]  /*2dc0*/  @P0 EXIT ;  /* 0x000000000000094d */ /* 0x000fea0003800000 */
[----:B0-----:R-:W0:Y:S01]  /*2dd0*/  LDC.64 R2, c[0x0][0x380] ;  /* 0x0000e000ff027b82 */ /* 0x001e220000000a00 */
[----:B------:R-:W-:Y:S02]  /*2de0*/  IMAD.MOV.U32 R25, RZ, RZ, RZ ;  /* 0x000000ffff197224 */ /* 0x000fe400078e00ff */
[----:B------:R-:W-:Y:S02]  /*2df0*/  IMAD.MOV.U32 R27, RZ, RZ, RZ ;  /* 0x000000ffff1b7224 */ /* 0x000fe400078e00ff */
[----:B0-----:R-:W-:-:S04]  /*2e00*/  IMAD.WIDE.U32 R2, R0, 0x8, R2 ;  /* 0x0000000800027825 */ /* 0x001fc800078e0002 */
[----:B------:R-:W-:-:S07]  /*2e10*/  IMAD.MOV.U32 R0, RZ, RZ, 0x80 ;  /* 0x00000080ff007424 */ /* 0x000fce00078e00ff */
.L_x_12:
[----:B------:R-:W0:Y:S04]  /*2e20*/  LDS.128 R4, [R0+UR5+-0x80] ;  /* 0xffff800500047984 */ /* 0x000e280008000c00 */
[----:B------:R-:W1:Y:S04]  /*2e30*/  LDS.128 R8, [R0+UR5+-0x70] ;  /* 0xffff900500087984 */ /* 0x000e680008000c00 */
[----:B------:R-:W2:Y:S04]  /*2e40*/  LDS.128 R12, [R0+UR5+-0x60] ;  /* 0xffffa005000c7984 */ /* 0x000ea80008000c00 */
[----:B------:R-:W3:Y:S04]  /*2e50*/  LDS.128 R16, [R0+UR5+-0x50] ;  /* 0xffffb00500107984 */ /* 0x000ee80008000c00 */
[----:B------:R-:W4:Y:S01]  /*2e60*/  LDS.128 R20, [R0+UR5+-0x40] ;  /* 0xffffc00500147984 */ /* 0x000f220008000c00 */
[----:B0-----:R-:W-:-:S04]  /*2e70*/  IADD3 R25, P0, P1, R6, R25, R4 ;  /* 0x0000001906197210 */ /* 0x001fc8000791e004 */
[----:B------:R-:W-:Y:S02]  /*2e80*/  IADD3.X R27, PT, PT, R7, R27, R5, P0, P1 ;  /* 0x0000001b071b7210 */ /* 0x000fe400007e2405 */
[----:B------:R-:W0:Y:S01]  /*2e90*/  LDS.128 R4, [R0+UR5+-0x30] ;  /* 0xffffd00500047984 */ /* 0x000e220008000c00 */
[----:B-1----:R-:W-:-:S04]  /*2ea0*/  IADD3 R25, P0, P1, R10, R25, R8 ;  /* 0x000000190a197210 */ /* 0x002fc8000791e008 */
[----:B------:R-:W-:Y:S02]  /*2eb0*/  IADD3.X R27, PT, PT, R11, R27, R9, P0, P1 ;  /* 0x0000001b0b1b7210 */ /* 0x000fe400007e2409 */
[----:B--2---:R-:W-:Y:S01]  /*2ec0*/  IADD3 R25, P0, P1, R14, R25, R12 ;  /* 0x000000190e197210 */ /* 0x004fe2000791e00c */
[----:B------:R-:W1:Y:S03]  /*2ed0*/  LDS.128 R8, [R0+UR5+-0x20] ;  /* 0xffffe00500087984 */ /* 0x000e660008000c00 */
[----:B------:R-:W-:Y:S02]  /*2ee0*/  IADD3.X R27, PT, PT, R15, R27, R13, P0, P1 ;  /* 0x0000001b0f1b7210 */ /* 0x000fe400007e240d */
[----:B---3--:R-:W-:Y:S01]  /*2ef0*/  IADD3 R25, P0, P1, R18, R25, R16 ;  /* 0x0000001912197210 */ /* 0x008fe2000791e010 */
[----:B------:R-:W2:Y:S03]  /*2f00*/  LDS.128 R12, [R0+UR5+-0x10] ;  /* 0xfffff005000c7984 */ /* 0x000ea60008000c00 */
[----:B------:R-:W-:-:S02]  /*2f10*/  IADD3.X R27, PT, PT, R19, R27, R17, P0, P1 ;  /* 0x0000001b131b7210 */ /* 0x000fc400007e2411 */
[----:B------:R-:W3:Y:S01]  /*2f20*/  LDS.128 R16, [R0+UR5] ;  /* 0x0000000500107984 */ /* 0x000ee20008000c00 */
[----:B----4-:R-:W-:-:S04]  /*2f30*/  IADD3 R25, P0, P1, R22, R25, R20 ;  /* 0x0000001916197210 */ /* 0x010fc8000791e014 */
[----:B------:R-:W-:Y:S02]  /*2f40*/  IADD3.X R27, PT, PT, R23, R27, R21, P0, P1 ;  /* 0x0000001b171b7210 */ /* 0x000fe400007e2415 */
[----:B------:R-:W4:Y:S01]  /*2f50*/  LDS.128 R20, [R0+UR5+0x10] ;  /* 0x0000100500147984 */ /* 0x000f220008000c00 */
[----:B0-----:R-:W-:-:S04]  /*2f60*/  IADD3 R25, P0, P1, R6, R25, R4 ;  /* 0x0000001906197210 */ /* 0x001fc8000791e004 */
[----:B------:R-:W-:Y:S02]  /*2f70*/  IADD3.X R27, PT, PT, R7, R27, R5, P0, P1 ;  /* 0x0000001b071b7210 */ /* 0x000fe400007e2405 */
[----:B------:R-:W0:Y:S01]  /*2f80*/  LDS.128 R4, [R0+UR5+0x20] ;  /* 0x0000200500047984 */ /* 0x000e220008000c00 */
[----:B-1----:R-:W-:-:S04]  /*2f90*/  IADD3 R25, P0, P1, R10, R25, R8 ;  /* 0x000000190a197210 */ /* 0x002fc8000791e008 */
[----:B------:R-:W-:Y:S02]  /*2fa0*/  IADD3.X R27, PT, PT, R11, R27, R9, P0, P1 ;  /* 0x0000001b0b1b7210 */ /* 0x000fe400007e2409 */
[----:B--2---:R-:W-:Y:S01]  /*2fb0*/  IADD3 R25, P0, P1, R14, R25, R12 ;  /* 0x000000190e197210 */ /* 0x004fe2000791e00c */
[----:B------:R-:W1:Y:S03]  /*2fc0*/  LDS.128 R8, [R0+UR5+0x30] ;  /* 0x0000300500087984 */ /* 0x000e660008000c00 */
[----:B------:R-:W-:Y:S02]  /*2fd0*/  IADD3.X R27, PT, PT, R15, R27, R13, P0, P1 ;  /* 0x0000001b0f1b7210 */ /* 0x000fe400007e240d */
[----:B---3--:R-:W-:Y:S01]  /*2fe0*/  IADD3 R25, P0, P1, R18, R25, R16 ;  /* 0x0000001912197210 */ /* 0x008fe2000791e010 */
[----:B------:R-:W2:Y:S03]  /*2ff0*/  LDS.128 R12, [R0+UR5+0x40] ;  /* 0x00004005000c7984 */ /* 0x000ea60008000c00 */
[----:B------:R-:W-:-:S02]  /*3000*/  IADD3.X R27, PT, PT, R19, R27, R17, P0, P1 ;  /* 0x0000001b131b7210 */ /* 0x000fc400007e2411 */
[----:B------:R-:W3:Y:S01]  /*3010*/  LDS.128 R16, [R0+UR5+0x50] ;  /* 0x0000500500107984 */ /* 0x000ee20008000c00 */
[----:B----4-:R-:W-:-:S04]  /*3020*/  IADD3 R25, P0, P1, R22, R25, R20 ;  /* 0x0000001916197210 */ /* 0x010fc8000791e014 */
[----:B------:R-:W-:Y:S02]  /*3030*/  IADD3.X R27, PT, PT, R23, R27, R21, P0, P1 ;  /* 0x0000001b171b7210 */ /* 0x000fe400007e2415 */
[----:B------:R-:W4:Y:S01]  /*3040*/  LDS.128 R20, [R0+UR5+0x60] ;  /* 0x0000600500147984 */ /* 0x000f220008000c00 */
[----:B0-----:R-:W-:-:S04]  /*3050*/  IADD3 R25, P0, P1, R6, R25, R4 ;  /* 0x0000001906197210 */ /* 0x001fc8000791e004 */
[----:B------:R-:W-:Y:S02]  /*3060*/  IADD3.X R27, PT, PT, R7, R27, R5, P0, P1 ;  /* 0x0000001b071b7210 */ /* 0x000fe400007e2405 */
[----:B------:R0:W5:Y:S01]  /*3070*/  LDS.128 R4, [R0+UR5+0x70] ;  /* 0x0000700500047984 */ /* 0x0001620008000c00 */
[----:B-1----:R-:W-:-:S04]  /*3080*/  IADD3 R25, P0, P1, R10, R25, R8 ;  /* 0x000000190a197210 */ /* 0x002fc8000791e008 */
[----:B------:R-:W-:Y:S01]  /*3090*/  IADD3.X R9, PT, PT, R11, R27, R9, P0, P1 ;  /* 0x0000001b0b097210 */ /* 0x000fe200007e2409 */
[----:B0-----:R-:W-:Y:S01]  /*30a0*/  VIADD R0, R0, 0x100 ;  /* 0x0000010000007836 */ /* 0x001fe20000000000 */
[----:B--2---:R-:W-:-:S04]  /*30b0*/  IADD3 R25, P2, P3, R14, R25, R12 ;  /* 0x000000190e197210 */ /* 0x004fc80007b5e00c */
[----:B------:R-:W-:Y:S02]  /*30c0*/  IADD3.X R13, PT, PT, R15, R9, R13, P2, P3 ;  /* 0x000000090f0d7210 */ /* 0x000fe400017e640d */
[----:B---3--:R-:W-:-:S04]  /*30d0*/  IADD3 R25, P0, P1, R18, R25, R16 ;  /* 0x0000001912197210 */ /* 0x008fc8000791e010 */
[----:B------:R-:W-:Y:S02]  /*30e0*/  IADD3.X R17, PT, PT, R19, R13, R17, P0, P1 ;  /* 0x0000000d13117210 */ /* 0x000fe400007e2411 */
[----:B------:R-:W-:Y:S02]  /*30f0*/  ISETP.NE.AND P0, PT, R0, 0x880, PT ;  /* 0x000008800000780c */ /* 0x000fe40003f05270 */
[----:B----4-:R-:W-:-:S04]  /*3100*/  IADD3 R25, P2, P3, R22, R25, R20 ;  /* 0x0000001916197210 */ /* 0x010fc80007b5e014 */
[----:B------:R-:W-:Y:S02]  /*3110*/  IADD3.X R21, PT, PT, R23, R17, R21, P2, P3 ;  /* 0x0000001117157210 */ /* 0x000fe400017e6415 */
[----:B-----5:R-:W-:-:S04]  /*3120*/  IADD3 R25, P1, P4, R6, R25, R4 ;  /* 0x0000001906197210 */ /* 0x020fc80007c3e004 */
[----:B------:R-:W-:Y:S01]  /*3130*/  IADD3.X R27, PT, PT, R7, R21, R5, P1, P4 ;  /* 0x00000015071b7210 */ /* 0x000fe20000fe8405 */
[----:B------:R-:W-:Y:S08]  /*3140*/  @P0 BRA `(.L_x_12) ;  /* 0xfffffffc00340947 */ /* 0x000ff0000383ffff */
[----:B------:R-:W-:Y:S02]  /*3150*/  IMAD.MOV.U32 R4, RZ, RZ, R25 ;  /* 0x000000ffff047224 */ /* 0x000fe400078e0019 */
[----:B------:R-:W-:-:S05]  /*3160*/  IMAD.MOV.U32 R5, RZ, RZ, R27 ;  /* 0x000000ffff057224 */ /* 0x000fca00078e001b */
[----:B------:R-:W-:Y:S01]  /*3170*/  STG.E.64 desc[UR6][R2.64], R4 ;  /* 0x0000000402007986 */ /* 0x000fe2000c101b06 */
[----:B------:R-:W-:Y:S05]  /*3180*/  EXIT ;  /* 0x000000000000794d */ /* 0x000fea0003800000 */
.L_x_13:
[----:B------:R-:W-:-:S00]  /*3190*/  BRA `(.L_x_13) ;  /* 0xfffffffc00fc7947 */ /* 0x000fc0000383ffff */
[----:B------:R-:W-:-:S00]  /*31a0*/  NOP ;  /* 0x0000000000007918 */ /* 0x000fc00000000000 */
        /* <DEDUP_REMOVED lines=13> */
.L_x_14:


//--------------------- .nv.global.init           --------------------------
	.section	.nv.global.init,"aw",@progbits
	.align	4
.nv.global.init:
	.type		mrg32k3aM1SubSeq,@object
	.size		mrg32k3aM1SubSeq,(mrg32k3aM2SubSeq - mrg32k3aM1SubSeq)
mrg32k3aM1SubSeq:
        /*0000*/ 	.byte	0x0b, 0xcc, 0xee, 0x04, 0x73, 0x29, 0x8b, 0x6f, 0xf6, 0x53, 0x03, 0xf6, 0x23, 0xf6, 0xea, 0xda
        /* <DEDUP_REMOVED lines=125> */
	.type		mrg32k3aM2SubSeq,@object
	.size		mrg32k3aM2SubSeq,(mrg32k3aM1 - mrg32k3aM2SubSeq)
mrg32k3aM2SubSeq:
        /* <DEDUP_REMOVED lines=126> */
	.type		mrg32k3aM1,@object
	.size		mrg32k3aM1,(mrg32k3aM1Seq - mrg32k3aM1)
mrg32k3aM1:
        /* <DEDUP_REMOVED lines=144> */
	.type		mrg32k3aM1Seq,@object
	.size		mrg32k3aM1Seq,(mrg32k3aM2 - mrg32k3aM1Seq)
mrg32k3aM1Seq:
        /* <DEDUP_REMOVED lines=144> */
	.type		mrg32k3aM2,@object
	.size		mrg32k3aM2,(mrg32k3aM2Seq - mrg32k3aM2)
mrg32k3aM2:
        /* <DEDUP_REMOVED lines=144> */
	.type		mrg32k3aM2Seq,@object
	.size		mrg32k3aM2Seq,(precalc_xorwow_matrix - mrg32k3aM2Seq)
mrg32k3aM2Seq:
        /* <DEDUP_REMOVED lines=144> */
	.type		precalc_xorwow_matrix,@object
	.size		precalc_xorwow_matrix,(precalc_xorwow_offset_matrix - precalc_xorwow_matrix)
precalc_xorwow_matrix:
        /* <DEDUP_REMOVED lines=6400> */
	.type		precalc_xorwow_offset_matrix,@object
	.size		precalc_xorwow_offset_matrix,(.L_1 - precalc_xorwow_offset_matrix)
precalc_xorwow_offset_matrix:
        /* <DEDUP_REMOVED lines=6400> */
.L_1:


//--------------------- .nv.shared._Z4piMCPx      --------------------------
	.section	.nv.shared._Z4piMCPx,"aw",@nobits
	.sectionflags	@""
	.align	8
.nv.shared._Z4piMCPx:
	.zero		3072


//--------------------- .nv.shared.reserved.0     --------------------------
	.section	.nv.shared.reserved.0,"aw",@nobits
	.weak		__nv_reservedSMEM_offset_0_alias
	.size		__nv_reservedSMEM_offset_0_alias, 0, 64
	.other		__nv_reservedSMEM_offset_0_alias,@"STO_CUDA_RESERVED_SHARED STV_DEFAULT"
__nv_reservedSMEM_offset_0_alias:
	.zero		0
	.zero		64


//--------------------- .nv.constant0._Z4piMCPx   --------------------------
	.section	.nv.constant0._Z4piMCPx,"a",@progbits
	.sectionflags	@""
	.align	4
.nv.constant0._Z4piMCPx:
	.zero		904


//--------------------- SYMBOLS --------------------------

	.type		.nv.reservedSmem.offset0,@object
	.size		.nv.reservedSmem.offset0,0x4
	.type		.nv.reservedSmem.cap,@object
	.size		.nv.reservedSmem.cap,0x4
